def attn_fwd(
    Q,
    K,
    V,
    Out,
    Lse,
    sm_scale,
    stride_qz,
    stride_qh,
    stride_qm,
    stride_qk,
    stride_kz,
    stride_kh,
    stride_kn,
    stride_kk,
    stride_vz,
    stride_vh,
    stride_vn,
    stride_vk,
    stride_oz,
    stride_oh,
    stride_om,
    stride_ok,
    seqlen_q,
    seqlen_k,
    BLOCK_M: tl.constexpr,
    BLOCK_N: tl.constexpr,
    HEAD_DIM: tl.constexpr,
    CAUSAL: tl.constexpr,
):
    start_m = tl.program_id(0)
    off_hz = tl.program_id(1)
    q_off = off_hz * stride_qh
    k_off = off_hz * stride_kh
    v_off = off_hz * stride_vh
    offs_m = start_m * BLOCK_M + tl.arange(0, BLOCK_M)
    offs_d = tl.arange(0, HEAD_DIM)
    offs_n = tl.arange(0, BLOCK_N)
    q_ptrs = Q + q_off + offs_m[:, None] * stride_qm + offs_d[None, :] * stride_qk
    k_ptrs = K + k_off + offs_d[:, None] * stride_kk + offs_n[None, :] * stride_kn
    v_ptrs = V + v_off + offs_n[:, None] * stride_vn + offs_d[None, :] * stride_vk
    m_i = tl.full([BLOCK_M], float("-inf"), dtype=tl.float32)
    l_i = tl.zeros([BLOCK_M], dtype=tl.float32) + 1.0
    acc = tl.zeros([BLOCK_M, HEAD_DIM], dtype=tl.float32)
    q = tl.load(q_ptrs)
    acc, l_i, m_i = _attn_fwd_inner(
        acc,
        l_i,
        m_i,
        q,
        k_ptrs,
        v_ptrs,
        sm_scale,
        stride_kn,
        stride_vn,
        start_m,
        seqlen_k,
        BLOCK_M,
        BLOCK_N,
        HEAD_DIM,
        CAUSAL,
    )
    acc = acc / l_i[:, None]
    lse = m_i + tl.math.log2(l_i) / 1.4426950408889634
    o_ptrs = (
        Out
        + off_hz * stride_oh
        + offs_m[:, None] * stride_om
        + offs_d[None, :] * stride_ok
    )
    tl.store(o_ptrs, acc.to(Out.dtype.element_ty))
    tl.store(Lse + off_hz * seqlen_q + offs_m, lse)

# config = {"BLOCK_M": 256, "BLOCK_N": 16, "HEAD_DIM": 128, "arch": "sm_100", "causal": false, "dtype": "bf16", "num_stages": 2, "num_warps": 8}
# arch = sm_100


// ===== COMPILED SASS (sm_100a) =====

	.target	sm_100a

	.elftype	@"ET_EXEC"


//--------------------- .note.nv.tkinfo           --------------------------
	.section	.note.nv.tkinfo,"",@"SHT_NOTE"
	.sectionflags	@"SHF_NOTE_NV_TKINFO"
	.tkinfo
        /*0018*/ 	.word	0x00000081
        /*0030*/ 	.string	""
        /*0030*/ 	.string	"ptxas-blackwell"
        /*0030*/ 	.string	"Cuda compilation tools, release 12.9, V12.9.86"
        /*0030*/ 	.string	"Build cuda_12.9.r12.9/compiler.36037853_0"
        /*0030*/ 	.string	"-v  -suppress-debug-info  -lineinfo  -arch sm_100a "



//--------------------- .note.nv.cuver            --------------------------
	.section	.note.nv.cuver,"",@"SHT_NOTE"
	.sectionflags	@"SHF_NOTE_NV_CUVER"
        /*0018*/ 	.short	0x0001
        /*001a*/ 	.short	0x0064
        /*001c*/ 	.short	0x0001
        /*001e*/ 	.short	0x0000
        /*0020*/ 	.short	0x0001
        /*0022*/ 	.short	0x0000


//--------------------- .nv.info                  --------------------------
	.section	.nv.info,"",@"SHT_CUDA_INFO"
	.align	4


	//----- nvinfo : EIATTR_REGCOUNT
	.align		4
        /*0000*/ 	.byte	0x04, 0x2f
        /*0002*/ 	.short	(.L_5 - .L_4)
	.align		4
.L_4:
        /*0004*/ 	.word	index@(attn_fwd)
        /*0008*/ 	.word	0x000000ff


	//----- nvinfo : EIATTR_FRAME_SIZE
	.align		4
.L_5:
        /*000c*/ 	.byte	0x04, 0x11
        /*000e*/ 	.short	(.L_7 - .L_6)
	.align		4
.L_6:
        /*0010*/ 	.word	index@($__internal_2_$__cuda_sm10x_tcgen05_guardrail_trap_unallocated_columns_being_dealloced)
        /*0014*/ 	.word	0x00000010


	//----- nvinfo : EIATTR_FRAME_SIZE
	.align		4
.L_7:
        /*0018*/ 	.byte	0x04, 0x11
        /*001a*/ 	.short	(.L_9 - .L_8)
	.align		4
.L_8:
        /*001c*/ 	.word	index@($__internal_1_$__cuda_sm10x_tcgen05_guardrail_trap_phase_invalid_during_alloc)
        /*0020*/ 	.word	0x00000010


	//----- nvinfo : EIATTR_FRAME_SIZE
	.align		4
.L_9:
        /*0024*/ 	.byte	0x04, 0x11
        /*0026*/ 	.short	(.L_11 - .L_10)
	.align		4
.L_10:
        /*0028*/ 	.word	index@($__internal_0_$__cuda_sm10x_tcgen05_guardrail_trap_col_being_dealloced_not_returned_by_alloc)
        /*002c*/ 	.word	0x00000010


	//----- nvinfo : EIATTR_FRAME_SIZE
	.align		4
.L_11:
        /*0030*/ 	.byte	0x04, 0x11
        /*0032*/ 	.short	(.L_13 - .L_12)
	.align		4
.L_12:
        /*0034*/ 	.word	index@(attn_fwd)
        /*0038*/ 	.word	0x00000010


	//----- nvinfo : EIATTR_MIN_STACK_SIZE
	.align		4
.L_13:
        /*003c*/ 	.byte	0x04, 0x12
        /*003e*/ 	.short	(.L_15 - .L_14)
	.align		4
.L_14:
        /*0040*/ 	.word	index@(attn_fwd)
        /*0044*/ 	.word	0x00000010
.L_15:


//--------------------- .nv.info.attn_fwd         --------------------------
	.section	.nv.info.attn_fwd,"",@"SHT_CUDA_INFO"
	.sectionflags	@""
	.align	4


	//----- nvinfo : EIATTR_CUDA_API_VERSION
	.align		4
        /*0000*/ 	.byte	0x04, 0x37
        /*0002*/ 	.short	(.L_17 - .L_16)
.L_16:
        /*0004*/ 	.word	0x00000081


	//----- nvinfo : EIATTR_KPARAM_INFO
	.align		4
.L_17:
        /*0008*/ 	.byte	0x04, 0x17
        /*000a*/ 	.short	(.L_19 - .L_18)
.L_18:
        /*000c*/ 	.word	0x00000000
        /*0010*/ 	.short	0x0019
        /*0012*/ 	.short	0x0080
        /*0014*/ 	.byte	0x00, 0xf4, 0x21, 0x00


	//----- nvinfo : EIATTR_KPARAM_INFO
	.align		4
.L_19:
        /*0018*/ 	.byte	0x04, 0x17
        /*001a*/ 	.short	(.L_21 - .L_20)
.L_20:
        /*001c*/ 	.word	0x00000000
        /*0020*/ 	.short	0x0018
        /*0022*/ 	.short	0x0078
        /*0024*/ 	.byte	0x00, 0xf4, 0x21, 0x00


	//----- nvinfo : EIATTR_KPARAM_INFO
	.align		4
.L_21:
        /*0028*/ 	.byte	0x04, 0x17
        /*002a*/ 	.short	(.L_23 - .L_22)
.L_22:
        /*002c*/ 	.word	0x00000000
        /*0030*/ 	.short	0x0017
        /*0032*/ 	.short	0x0070
        /*0034*/ 	.byte	0x00, 0xf0, 0x11, 0x00


	//----- nvinfo : EIATTR_KPARAM_INFO
	.align		4
.L_23:
        /*0038*/ 	.byte	0x04, 0x17
        /*003a*/ 	.short	(.L_25 - .L_24)
.L_24:
        /*003c*/ 	.word	0x00000000
        /*0040*/ 	.short	0x0016
        /*0042*/ 	.short	0x006c
        /*0044*/ 	.byte	0x00, 0xf0, 0x11, 0x00


	//----- nvinfo : EIATTR_KPARAM_INFO
	.align		4
.L_25:
        /*0048*/ 	.byte	0x04, 0x17
        /*004a*/ 	.short	(.L_27 - .L_26)
.L_26:
        /*004c*/ 	.word	0x00000000
        /*0050*/ 	.short	0x0015
        /*0052*/ 	.short	0x0068
        /*0054*/ 	.byte	0x00, 0xf0, 0x11, 0x00


	//----- nvinfo : EIATTR_KPARAM_INFO
	.align		4
.L_27:
        /*0058*/ 	.byte	0x04, 0x17
        /*005a*/ 	.short	(.L_29 - .L_28)
.L_28:
        /*005c*/ 	.word	0x00000000
        /*0060*/ 	.short	0x0014
        /*0062*/ 	.short	0x0064
        /*0064*/ 	.byte	0x00, 0xf0, 0x11, 0x00


	//----- nvinfo : EIATTR_KPARAM_INFO
	.align		4
.L_29:
        /*0068*/ 	.byte	0x04, 0x17
        /*006a*/ 	.short	(.L_31 - .L_30)
.L_30:
        /*006c*/ 	.word	0x00000000
        /*0070*/ 	.short	0x0013
        /*0072*/ 	.short	0x0060
        /*0074*/ 	.byte	0x00, 0xf0, 0x11, 0x00


	//----- nvinfo : EIATTR_KPARAM_INFO
	.align		4
.L_31:
        /*0078*/ 	.byte	0x04, 0x17
        /*007a*/ 	.short	(.L_33 - .L_32)
.L_32:
        /*007c*/ 	.word	0x00000000
        /*0080*/ 	.short	0x0012
        /*0082*/ 	.short	0x005c
        /*0084*/ 	.byte	0x00, 0xf0, 0x11, 0x00


	//----- nvinfo : EIATTR_KPARAM_INFO
	.align		4
.L_33:
        /*0088*/ 	.byte	0x04, 0x17
        /*008a*/ 	.short	(.L_35 - .L_34)
.L_34:
        /*008c*/ 	.word	0x00000000
        /*0090*/ 	.short	0x0011
        /*0092*/ 	.short	0x0058
        /*0094*/ 	.byte	0x00, 0xf0, 0x11, 0x00


	//----- nvinfo : EIATTR_KPARAM_INFO
	.align		4
.L_35:
        /*0098*/ 	.byte	0x04, 0x17
        /*009a*/ 	.short	(.L_37 - .L_36)
.L_36:
        /*009c*/ 	.word	0x00000000
        /*00a0*/ 	.short	0x0010
        /*00a2*/ 	.short	0x0054
        /*00a4*/ 	.byte	0x00, 0xf0, 0x11, 0x00


	//----- nvinfo : EIATTR_KPARAM_INFO
	.align		4
.L_37:
        /*00a8*/ 	.byte	0x04, 0x17
        /*00aa*/ 	.short	(.L_39 - .L_38)
.L_38:
        /*00ac*/ 	.word	0x00000000
        /*00b0*/ 	.short	0x000f
        /*00b2*/ 	.short	0x0050
        /*00b4*/ 	.byte	0x00, 0xf0, 0x11, 0x00


	//----- nvinfo : EIATTR_KPARAM_INFO
	.align		4
.L_39:
        /*00b8*/ 	.byte	0x04, 0x17
        /*00ba*/ 	.short	(.L_41 - .L_40)
.L_40:
        /*00bc*/ 	.word	0x00000000
        /*00c0*/ 	.short	0x000e
        /*00c2*/ 	.short	0x004c
        /*00c4*/ 	.byte	0x00, 0xf0, 0x11, 0x00


	//----- nvinfo : EIATTR_KPARAM_INFO
	.align		4
.L_41:
        /*00c8*/ 	.byte	0x04, 0x17
        /*00ca*/ 	.short	(.L_43 - .L_42)
.L_42:
        /*00cc*/ 	.word	0x00000000
        /*00d0*/ 	.short	0x000d
        /*00d2*/ 	.short	0x0048
        /*00d4*/ 	.byte	0x00, 0xf0, 0x11, 0x00


	//----- nvinfo : EIATTR_KPARAM_INFO
	.align		4
.L_43:
        /*00d8*/ 	.byte	0x04, 0x17
        /*00da*/ 	.short	(.L_45 - .L_44)
.L_44:
        /*00dc*/ 	.word	0x00000000
        /*00e0*/ 	.short	0x000c
        /*00e2*/ 	.short	0x0044
        /*00e4*/ 	.byte	0x00, 0xf0, 0x11, 0x00


	//----- nvinfo : EIATTR_KPARAM_INFO
	.align		4
.L_45:
        /*00e8*/ 	.byte	0x04, 0x17
        /*00ea*/ 	.short	(.L_47 - .L_46)
.L_46:
        /*00ec*/ 	.word	0x00000000
        /*00f0*/ 	.short	0x000b
        /*00f2*/ 	.short	0x0040
        /*00f4*/ 	.byte	0x00, 0xf0, 0x11, 0x00


	//----- nvinfo : EIATTR_KPARAM_INFO
	.align		4
.L_47:
        /*00f8*/ 	.byte	0x04, 0x17
        /*00fa*/ 	.short	(.L_49 - .L_48)
.L_48:
        /*00fc*/ 	.word	0x00000000
        /*0100*/ 	.short	0x000a
        /*0102*/ 	.short	0x003c
        /*0104*/ 	.byte	0x00, 0xf0, 0x11, 0x00


	//----- nvinfo : EIATTR_KPARAM_INFO
	.align		4
.L_49:
        /*0108*/ 	.byte	0x04, 0x17
        /*010a*/ 	.short	(.L_51 - .L_50)
.L_50:
        /*010c*/ 	.word	0x00000000
        /*0110*/ 	.short	0x0009
        /*0112*/ 	.short	0x0038
        /*0114*/ 	.byte	0x00, 0xf0, 0x11, 0x00


	//----- nvinfo : EIATTR_KPARAM_INFO
	.align		4
.L_51:
        /*0118*/ 	.byte	0x04, 0x17
        /*011a*/ 	.short	(.L_53 - .L_52)
.L_52:
        /*011c*/ 	.word	0x00000000
        /*0120*/ 	.short	0x0008
        /*0122*/ 	.short	0x0034
        /*0124*/ 	.byte	0x00, 0xf0, 0x11, 0x00


	//----- nvinfo : EIATTR_KPARAM_INFO
	.align		4
.L_53:
        /*0128*/ 	.byte	0x04, 0x17
        /*012a*/ 	.short	(.L_55 - .L_54)
.L_54:
        /*012c*/ 	.word	0x00000000
        /*0130*/ 	.short	0x0007
        /*0132*/ 	.short	0x0030
        /*0134*/ 	.byte	0x00, 0xf0, 0x11, 0x00


	//----- nvinfo : EIATTR_KPARAM_INFO
	.align		4
.L_55:
        /*0138*/ 	.byte	0x04, 0x17
        /*013a*/ 	.short	(.L_57 - .L_56)
.L_56:
        /*013c*/ 	.word	0x00000000
        /*0140*/ 	.short	0x0006
        /*0142*/ 	.short	0x002c
        /*0144*/ 	.byte	0x00, 0xf0, 0x11, 0x00


	//----- nvinfo : EIATTR_KPARAM_INFO
	.align		4
.L_57:
        /*0148*/ 	.byte	0x04, 0x17
        /*014a*/ 	.short	(.L_59 - .L_58)
.L_58:
        /*014c*/ 	.word	0x00000000
        /*0150*/ 	.short	0x0005
        /*0152*/ 	.short	0x0028
        /*0154*/ 	.byte	0x00, 0xf0, 0x11, 0x00


	//----- nvinfo : EIATTR_KPARAM_INFO
	.align		4
.L_59:
        /*0158*/ 	.byte	0x04, 0x17
        /*015a*/ 	.short	(.L_61 - .L_60)
.L_60:
        /*015c*/ 	.word	0x00000000
        /*0160*/ 	.short	0x0004
        /*0162*/ 	.short	0x0020
        /*0164*/ 	.byte	0x00, 0xf4, 0x21, 0x00


	//----- nvinfo : EIATTR_KPARAM_INFO
	.align		4
.L_61:
        /*0168*/ 	.byte	0x04, 0x17
        /*016a*/ 	.short	(.L_63 - .L_62)
.L_62:
        /*016c*/ 	.word	0x00000000
        /*0170*/ 	.short	0x0003
        /*0172*/ 	.short	0x0018
        /*0174*/ 	.byte	0x00, 0xf4, 0x21, 0x00


	//----- nvinfo : EIATTR_KPARAM_INFO
	.align		4
.L_63:
        /*0178*/ 	.byte	0x04, 0x17
        /*017a*/ 	.short	(.L_65 - .L_64)
.L_64:
        /*017c*/ 	.word	0x00000000
        /*0180*/ 	.short	0x0002
        /*0182*/ 	.short	0x0010
        /*0184*/ 	.byte	0x00, 0xf4, 0x21, 0x00


	//----- nvinfo : EIATTR_KPARAM_INFO
	.align		4
.L_65:
        /*0188*/ 	.byte	0x04, 0x17
        /*018a*/ 	.short	(.L_67 - .L_66)
.L_66:
        /*018c*/ 	.word	0x00000000
        /*0190*/ 	.short	0x0001
        /*0192*/ 	.short	0x0008
        /*0194*/ 	.byte	0x00, 0xf4, 0x21, 0x00


	//----- nvinfo : EIATTR_KPARAM_INFO
	.align		4
.L_67:
        /*0198*/ 	.byte	0x04, 0x17
        /*019a*/ 	.short	(.L_69 - .L_68)
.L_68:
        /*019c*/ 	.word	0x00000000
        /*01a0*/ 	.short	0x0000
        /*01a2*/ 	.short	0x0000
        /*01a4*/ 	.byte	0x00, 0xf4, 0x21, 0x00


	//----- nvinfo : EIATTR_AT_ENTRY_FRAGMENTS
	.align		4
.L_69:
        /*01a8*/ 	.byte	0x04, 0x4f
        /*01aa*/ 	.short	(.L_71 - .L_70)


	//   ....[0]....
.L_70:
        /*01ac*/ 	.word	0x00000004


	//----- nvinfo : EIATTR_RESERVED_SMEM_USED
	.align		4
.L_71:
        /*01b0*/ 	.byte	0x01, 0x41
	.zero		2


	//----- nvinfo : EIATTR_SPARSE_MMA_MASK
	.align		4
        /*01b4*/ 	.byte	0x03, 0x50
        /*01b6*/ 	.short	0x0000


	//----- nvinfo : EIATTR_TCGEN05_1CTA_USED
	.align		4
        /*01b8*/ 	.byte	0x01, 0x51
	.zero		2


	//----- nvinfo : EIATTR_MAXREG_COUNT
	.align		4
        /*01bc*/ 	.byte	0x03, 0x1b
        /*01be*/ 	.short	0x00ff


	//----- nvinfo : EIATTR_NUM_BARRIERS
	.align		4
        /*01c0*/ 	.byte	0x02, 0x4c
        /*01c2*/ 	.byte	0x01
	.zero		1


	//----- nvinfo : EIATTR_ANNOTATIONS
	.align		4
        /*01c4*/ 	.byte	0x04, 0x55
        /*01c6*/ 	.short	(.L_73 - .L_72)


	//   ....[0]....
.L_72:
        /*01c8*/ 	.word	0x00000001
        /*01cc*/ 	.byte	0x70, 0x10, 0x00, 0x00, 0x01, 0x00, 0x00, 0x00, 0x20, 0x11, 0x00, 0x00, 0x01, 0x00, 0x00, 0x00
        /*01dc*/ 	.byte	0x30, 0x11, 0x00, 0x00, 0x01, 0x00, 0x00, 0x00, 0x40, 0x2d, 0x00, 0x00, 0x01, 0x00, 0x00, 0x00
        /*01ec*/ 	.byte	0x80, 0x2e, 0x00, 0x00, 0x01, 0x00, 0x00, 0x00, 0x30, 0x2f, 0x00, 0x00


	//----- nvinfo : EIATTR_INT_WARP_WIDE_INSTR_OFFSETS
	.align		4
.L_73:
        /*01f8*/ 	.byte	0x04, 0x31
        /*01fa*/ 	.short	(.L_75 - .L_74)


	//   ....[0]....
.L_74:
        /*01fc*/ 	.word	0x00002f70


	//   ....[1]....
        /*0200*/ 	.word	0x00002f80


	//   ....[2]....
        /*0204*/ 	.word	0x00003940


	//   ....[3]....
        /*0208*/ 	.word	0x00003b10


	//   ....[4]....
        /*020c*/ 	.word	0x00005b70


	//   ....[5]....
        /*0210*/ 	.word	0x0000bc30


	//   ....[6]....
        /*0214*/ 	.word	0x0000bc80


	//----- nvinfo : EIATTR_COOP_GROUP_MASK_REGIDS
	.align		4
.L_75:
        /*0218*/ 	.byte	0x04, 0x29
        /*021a*/ 	.short	(.L_77 - .L_76)


	//   ....[0]....
.L_76:
        /*021c*/ 	.word	0xffffffff


	//   ....[1]....
        /*0220*/ 	.word	0xffffffff


	//   ....[2]....
        /*0224*/ 	.word	0xffffffff


	//   ....[3]....
        /*0228*/ 	.word	0xffffffff


	//----- nvinfo : EIATTR_COOP_GROUP_INSTR_OFFSETS
	.align		4
.L_77:
        /*022c*/ 	.byte	0x04, 0x28
        /*022e*/ 	.short	(.L_79 - .L_78)


	//   ....[0]....
.L_78:
        /*0230*/ 	.word	0x00000060


	//   ....[1]....
        /*0234*/ 	.word	0x00000320


	//   ....[2]....
        /*0238*/ 	.word	0x0000bac0


	//   ....[3]....
        /*023c*/ 	.word	0x0000bd30


	//----- nvinfo : EIATTR_VRC_CTA_INIT_COUNT
	.align		4
.L_79:
        /*0240*/ 	.byte	0x02, 0x4a
        /*0242*/ 	.byte	0x80
	.zero		1


	//----- nvinfo : EIATTR_MBARRIER_INSTR_OFFSETS
	.align		4
        /*0244*/ 	.byte	0x04, 0x39
        /*0246*/ 	.short	(.L_81 - .L_80)


	//   ....[0]....
.L_80:
        /*0248*/ 	.word	0x00003860
        /*024c*/ 	.word	0x000000ff
        /*0250*/ 	.word	0x00000000
        /*0254*/ 	.short	0x0100
        /*0256*/ 	.byte	0x0f
	.zero		1


	//   ....[1]....
        /*0258*/ 	.word	0x00003af0
        /*025c*/ 	.word	0x000000ff
        /*0260*/ 	.word	0x00013008
        /*0264*/ 	.short	0x0100
        /*0266*/ 	.byte	0x46
	.zero		1


	//   ....[2]....
        /*0268*/ 	.word	0x00003dd0
        /*026c*/ 	.word	0x000000ff
        /*0270*/ 	.word	0x00011000
        /*0274*/ 	.short	0x0100
        /*0276*/ 	.byte	0x46
	.zero		1


	//   ....[3]....
        /*0278*/ 	.word	0x00004400
        /*027c*/ 	.word	0x000000ff
        /*0280*/ 	.word	0x00011000
        /*0284*/ 	.short	0x010a
        /*0286*/ 	.byte	0x46
	.zero		1


	//   ....[4]....
        /*0288*/ 	.word	0x00004470
        /*028c*/ 	.word	0x000000ff
        /*0290*/ 	.word	0x00011000
        /*0294*/ 	.short	0x0108
        /*0296*/ 	.byte	0x46
	.zero		1


	//   ....[5]....
        /*0298*/ 	.word	0x00005c30
        /*029c*/ 	.word	0x000000ff
        /*02a0*/ 	.word	0x00013010
        /*02a4*/ 	.short	0x0100
        /*02a6*/ 	.byte	0x46
	.zero		1


	//   ....[6]....
        /*02a8*/ 	.word	0x00005f20
        /*02ac*/ 	.word	0x000000ff
        /*02b0*/ 	.word	0x00013010
        /*02b4*/ 	.short	0x010a
        /*02b6*/ 	.byte	0x46
	.zero		1


	//   ....[7]....
        /*02b8*/ 	.word	0x00005fa0
        /*02bc*/ 	.word	0x000000ff
        /*02c0*/ 	.word	0x00013010
        /*02c4*/ 	.short	0x0108
        /*02c6*/ 	.byte	0x46
	.zero		1


	//   ....[8]....
        /*02c8*/ 	.word	0x00005fc0
        /*02cc*/ 	.word	0x000000ff
        /*02d0*/ 	.word	0x00000000
        /*02d4*/ 	.short	0x010a
        /*02d6*/ 	.byte	0x0f
	.zero		1


	//   ....[9]....
        /*02d8*/ 	.word	0x00007350
        /*02dc*/ 	.word	0x000000ff
        /*02e0*/ 	.word	0x00000000
        /*02e4*/ 	.short	0x010a
        /*02e6*/ 	.byte	0x0f
	.zero		1


	//   ....[10]....
        /*02e8*/ 	.word	0x000074c0
        /*02ec*/ 	.word	0x000000ff
        /*02f0*/ 	.word	0x00013000
        /*02f4*/ 	.short	0x0108
        /*02f6*/ 	.byte	0x46
	.zero		1


	//   ....[11]....
        /*02f8*/ 	.word	0x00007550
        /*02fc*/ 	.word	0x000000ff
        /*0300*/ 	.word	0x00013008
        /*0304*/ 	.short	0x0108
        /*0306*/ 	.byte	0x46
	.zero		1


	//   ....[12]....
        /*0308*/ 	.word	0x0000bd50
        /*030c*/ 	.word	0x000000ff
        /*0310*/ 	.word	0x00011000
        /*0314*/ 	.short	0x010a
        /*0316*/ 	.byte	0x46
	.zero		1


	//   ....[13]....
        /*0318*/ 	.word	0x0000bd80
        /*031c*/ 	.word	0x000000ff
        /*0320*/ 	.word	0x00013010
        /*0324*/ 	.short	0x010a
        /*0326*/ 	.byte	0x46
	.zero		1


	//   ....[14]....
        /*0328*/ 	.word	0x0000bdb0
        /*032c*/ 	.word	0x000000ff
        /*0330*/ 	.word	0x00000000
        /*0334*/ 	.short	0x010a
        /*0336*/ 	.byte	0x0f
	.zero		1


	//   ....[15]....
        /*0338*/ 	.word	0x0000bde0
        /*033c*/ 	.word	0x000000ff
        /*0340*/ 	.word	0x00000000
        /*0344*/ 	.short	0x010a
        /*0346*/ 	.byte	0x0f
	.zero		1


	//----- nvinfo : EIATTR_NUM_MBARRIERS
	.align		4
.L_81:
        /*0348*/ 	.byte	0x03, 0x38
        /*034a*/ 	.short	0xffff


	//----- nvinfo : EIATTR_EXIT_INSTR_OFFSETS
	.align		4
        /*034c*/ 	.byte	0x04, 0x1c
        /*034e*/ 	.short	(.L_83 - .L_82)


	//   ....[0]....
.L_82:
        /*0350*/ 	.word	0x0000bd40


	//----- nvinfo : EIATTR_REQNTID
	.align		4
.L_83:
        /*0354*/ 	.byte	0x04, 0x10
        /*0356*/ 	.short	(.L_85 - .L_84)
.L_84:
        /*0358*/ 	.word	0x00000100
        /*035c*/ 	.word	0x00000001
        /*0360*/ 	.word	0x00000001


	//----- nvinfo : EIATTR_CRS_STACK_SIZE
	.align		4
.L_85:
        /*0364*/ 	.byte	0x04, 0x1e
        /*0366*/ 	.short	(.L_87 - .L_86)
.L_86:
        /*0368*/ 	.word	0x00000000


	//----- nvinfo : EIATTR_CBANK_PARAM_SIZE
	.align		4
.L_87:
        /*036c*/ 	.byte	0x03, 0x19
        /*036e*/ 	.short	0x0088


	//----- nvinfo : EIATTR_PARAM_CBANK
	.align		4
        /*0370*/ 	.byte	0x04, 0x0a
        /*0372*/ 	.short	(.L_89 - .L_88)
	.align		4
.L_88:
        /*0374*/ 	.word	index@(.nv.constant0.attn_fwd)
        /*0378*/ 	.short	0x0380
        /*037a*/ 	.short	0x0088


	//----- nvinfo : EIATTR_SW_WAR
	.align		4
.L_89:
        /*037c*/ 	.byte	0x04, 0x36
        /*037e*/ 	.short	(.L_91 - .L_90)
.L_90:
        /*0380*/ 	.word	0x00000008
.L_91:


//--------------------- .nv.compat                --------------------------
	.section	.nv.compat,"",@"SHT_CUDA_COMPAT_INFO"
	.align	4
        /*0000*/ 	.byte	0x02, 0x02, 0x02, 0x00, 0x02, 0x05, 0x05, 0x00, 0x02, 0x03, 0x00, 0x00, 0x02, 0x06, 0x01, 0x00


//--------------------- .nv.callgraph             --------------------------
	.section	.nv.callgraph,"",@"SHT_CUDA_CALLGRAPH"
	.align	4
	.sectionentsize	8
	.align		4
        /*0000*/ 	.word	0x00000000
	.align		4
        /*0004*/ 	.word	0xffffffff
	.align		4
        /*0008*/ 	.word	0x00000000
	.align		4
        /*000c*/ 	.word	0xfffffffe
	.align		4
        /*0010*/ 	.word	0x00000000
	.align		4
        /*0014*/ 	.word	0xfffffffd
	.align		4
        /*0018*/ 	.word	0x00000000
	.align		4
        /*001c*/ 	.word	0xfffffffc


//--------------------- .nv.constant4             --------------------------
	.section	.nv.constant4,"a",@progbits
	.align	8
	.align		8
.nv.constant4:
        /*0000*/ 	.dword	_$_str


//--------------------- .text.attn_fwd            --------------------------
	.section	.text.attn_fwd,"ax",@progbits
	.align	128
        .global         attn_fwd
        .type           attn_fwd,@function
        .size           attn_fwd,(.L_x_28 - attn_fwd)
        .other          attn_fwd,@"STO_CUDA_ENTRY STV_DEFAULT"
attn_fwd:
.text.attn_fwd:
[----:B------:R-:W0:Y:S01]  /*0000*/  LDC R1, c[0x0][0x37c] ;  /* 0x0000df00ff017b82 */ /* 0x000e220000000800 */
[----:B------:R-:W1:Y:S01]  /*0010*/  S2R R0, SR_TID.X ;  /* 0x0000000000007919 */ /* 0x000e620000002100 */
[----:B0-----:R-:W-:Y:S02]  /*0020*/  IADD3 R1, PT, PT, R1, -0x10, RZ ;  /* 0xfffffff001017810 */ /* 0x001fe40007ffe0ff */
[----:B-1----:R-:W-:-:S13]  /*0030*/  ISETP.GE.U32.AND P0, PT, R0, 0x20, PT ;  /* 0x000000200000780c */ /* 0x002fda0003f06070 */
[----:B------:R-:W-:Y:S05]  /*0040*/  @P0 BRA `(.L_x_0) ;  /* 0x0000000000b80947 */ /* 0x000fea0003800000 */
[----:B------:R-:W0:Y:S01]  /*0050*/  S2UR UR6, SR_CgaCtaId ;  /* 0x00000000000679c3 */ /* 0x000e220000008800 */
[----:B------:R-:W-:Y:S01]  /*0060*/  NOP ;  /* 0x0000000000007918 */ /* 0x000fe20000000000 */
[----:B------:R-:W-:Y:S02]  /*0070*/  UMOV UR4, 0x40 ;  /* 0x0000004000047882 */ /* 0x000fe40000000000 */
[----:B0-----:R-:W-:-:S09]  /*0080*/  ULEA UR4, UR6, UR4, 0x18 ;  /* 0x0000000406047291 */ /* 0x001fd2000f8ec0ff */
[----:B------:R-:W0:Y:S01]  /*0090*/  LDS.U8 R0, [UR4] ;  /* 0x00000004ff007984 */ /* 0x000e220008000000 */
[----:B------:R-:W-:Y:S02]  /*00a0*/  UMOV UR4, 0x400 ;  /* 0x0000040000047882 */ /* 0x000fe40000000000 */
[----:B------:R-:W-:Y:S01]  /*00b0*/  ULEA UR4, UR6, UR4, 0x18 ;  /* 0x0000000406047291 */ /* 0x000fe2000f8ec0ff */
[----:B0-----:R-:W-:-:S13]  /*00c0*/  ISETP.NE.AND P1, PT, R0, RZ, PT ;  /* 0x000000ff0000720c */ /* 0x001fda0003f25270 */
[----:B------:R-:W-:Y:S05]  /*00d0*/  @P1 BRA `(.L_x_1) ;  /* 0x00000000007c1947 */ /* 0x000fea0003800000 */
[----:B------:R-:W-:-:S13]  /*00e0*/  ELECT P1, URZ, PT ;  /* 0x0000000000ff782f */ /* 0x000fda0003820000 */
[----:B------:R-:W-:Y:S05]  /*00f0*/  @!P1 BRA `(.L_x_2) ;  /* 0x0000000000849947 */ /* 0x000fea0003800000 */
[----:B------:R-:W-:Y:S01]  /*0100*/  UMOV UR5, 0x10 ;  /* 0x0000001000057882 */ /* 0x000fe20000000000 */
[----:B------:R-:W-:Y:S01]  /*0110*/  HFMA2 R4, -RZ, RZ, 0, 5.9604644775390625e-08 ;  /* 0x00000001ff047431 */ /* 0x000fe200000001ff */
[----:B------:R-:W-:-:S03]  /*0120*/  MOV R5, 0xffff ;  /* 0x0000ffff00057802 */ /* 0x000fc60000000f00 */
[----:B------:R-:W-:Y:S04]  /*0130*/  DEPBAR.LE SB0, 0x36 ;  /* 0x00008d800000791a */ /* 0x000fe80000000000 */
[----:B------:R-:W0:Y:S02]  /*0140*/  UTCATOMSWS.FIND_AND_SET.ALIGN UP0, UR5, UR5 ;  /* 0x00000005000575e3 */ /* 0x000e240008000800 */
[----:B0-----:R-:W-:-:S04]  /*0150*/  PLOP3.LUT P1, PT, PT, PT, UP0, 0x80, 0x8 ;  /* 0x000000000008781c */ /* 0x001fc80003f2f008 */
[----:B------:R-:W-:-:S04]  /*0160*/  SEL R0, RZ, 0xffffffff, !P1 ;  /* 0xffffffffff007807 */ /* 0x000fc80004800000 */
[----:B------:R-:W-:Y:S02]  /*0170*/  ISETP.NE.AND P1, PT, R0, RZ, PT ;  /* 0x000000ff0000720c */ /* 0x000fe40003f25270 */
[----:B------:R-:W-:-:S11]  /*0180*/  MOV R0, UR5 ;  /* 0x0000000500007c02 */ /* 0x000fd60008000f00 */
[----:B------:R-:W-:Y:S05]  /*0190*/  @P1 BRA `(.L_x_3) ;  /* 0x0000000000241947 */ /* 0x000fea0003800000 */
.L_x_4:
[----:B------:R-:W-:Y:S05]  /*01a0*/  NANOSLEEP 0x64 ;  /* 0x000000640000795d */ /* 0x000fea0003800000 */
[----:B------:R-:W-:-:S05]  /*01b0*/  UMOV UR5, 0x10 ;  /* 0x0000001000057882 */ /* 0x000fca0000000000 */
[----:B------:R-:W-:Y:S04]  /*01c0*/  DEPBAR.LE SB0, 0x36 ;  /* 0x00008d800000791a */ /* 0x000fe80000000000 */
[----:B------:R-:W0:Y:S02]  /*01d0*/  UTCATOMSWS.FIND_AND_SET.ALIGN UP0, UR5, UR5 ;  /* 0x00000005000575e3 */ /* 0x000e240008000800 */
[----:B0-----:R-:W-:-:S04]  /*01e0*/  PLOP3.LUT P1, PT, PT, PT, UP0, 0x80, 0x8 ;  /* 0x000000000008781c */ /* 0x001fc80003f2f008 */
[----:B------:R-:W-:-:S04]  /*01f0*/  SEL R0, RZ, 0xffffffff, !P1 ;  /* 0xffffffffff007807 */ /* 0x000fc80004800000 */
[----:B------:R-:W-:Y:S02]  /*0200*/  ISETP.NE.AND P1, PT, R0, RZ, PT ;  /* 0x000000ff0000720c */ /* 0x000fe40003f25270 */
[----:B------:R-:W-:-:S11]  /*0210*/  MOV R0, UR5 ;  /* 0x0000000500007c02 */ /* 0x000fd60008000f00 */
[----:B------:R-:W-:Y:S05]  /*0220*/  @!P1 BRA `(.L_x_4) ;  /* 0xfffffffc00dc9947 */ /* 0x000fea000383ffff */
.L_x_3:
[----:B------:R-:W-:Y:S01]  /*0230*/  IADD3 R3, PT, PT, R0, 0x10, RZ ;  /* 0x0000001000037810 */ /* 0x000fe20007ffe0ff */
[----:B------:R-:W-:Y:S01]  /*0240*/  UMOV UR5, 0x50 ;  /* 0x0000005000057882 */ /* 0x000fe20000000000 */
[----:B------:R-:W-:Y:S01]  /*0250*/  SHF.L.U32 R2, R5, R0, RZ ;  /* 0x0000000005027219 */ /* 0x000fe200000006ff */
[----:B------:R-:W-:Y:S01]  /*0260*/  ULEA UR5, UR6, UR5, 0x18 ;  /* 0x0000000506057291 */ /* 0x000fe2000f8ec0ff */
[----:B------:R-:W-:Y:S02]  /*0270*/  SHF.L.U32 R3, R4, R3, RZ ;  /* 0x0000000304037219 */ /* 0x000fe400000006ff */
[----:B------:R-:W-:Y:S02]  /*0280*/  SHF.L.U32 R0, R0, 0x5, RZ ;  /* 0x0000000500007819 */ /* 0x000fe400000006ff */
[----:B------:R-:W-:-:S05]  /*0290*/  LOP3.LUT R2, R3, R2, RZ, 0xfc, !PT ;  /* 0x0000000203027212 */ /* 0x000fca00078efcff */
[----:B------:R0:W-:Y:S04]  /*02a0*/  ATOMS.OR RZ, [UR5], R2 ;  /* 0x00000002ffff798c */ /* 0x0001e8000b000005 */
[----:B------:R0:W-:Y:S01]  /*02b0*/  STS [UR4], R0 ;  /* 0x00000000ff007988 */ /* 0x0001e20008000804 */
[----:B------:R-:W-:Y:S05]  /*02c0*/  BRA `(.L_x_2) ;  /* 0x0000000000107947 */ /* 0x000fea0003800000 */
.L_x_1:
[----:B------:R-:W-:Y:S02]  /*02d0*/  MOV R0, 0xffffffff ;  /* 0xffffffff00007802 */ /* 0x000fe40000000f00 */
[----:B------:R-:W-:-:S03]  /*02e0*/  MOV R2, 0x310 ;  /* 0x0000031000027802 */ /* 0x000fc60000000f00 */
[----:B------:R0:W-:Y:S04]  /*02f0*/  STS [UR4], R0 ;  /* 0x00000000ff007988 */ /* 0x0001e80008000804 */
[----:B0-----:R-:W-:Y:S05]  /*0300*/  CALL.REL.NOINC `($__internal_1_$__cuda_sm10x_tcgen05_guardrail_trap_phase_invalid_during_alloc) ;  /* 0x000000b800cc7944 */ /* 0x001fea0003c00000 */
.L_x_2:
[----:B------:R-:W-:Y:S05]  /*0310*/  WARPSYNC.ALL ;  /* 0x0000000000007948 */ /* 0x000fea0003800000 */
[----:B------:R-:W-:Y:S01]  /*0320*/  NOP ;  /* 0x0000000000007918 */ /* 0x000fe20000000000 */
.L_x_0:
[----:B0-----:R-:W0:Y:S01]  /*0330*/  S2R R2, SR_TID.X ;  /* 0x0000000000027919 */ /* 0x001e220000002100 */
[----:B------:R-:W1:Y:S01]  /*0340*/  S2UR UR8, SR_CgaCtaId ;  /* 0x00000000000879c3 */ /* 0x000e620000008800 */
[----:B------:R-:W2:Y:S01]  /*0350*/  LDCU.64 UR4, c[0x0][0x3b0] ;  /* 0x00007600ff0477ac */ /* 0x000ea20008000a00 */
[----:B------:R-:W3:Y:S01]  /*0360*/  S2R R0, SR_CTAID.X ;  /* 0x0000000000007919 */ /* 0x000ee20000002500 */
[----:B------:R-:W-:Y:S01]  /*0370*/  UMOV UR70, 0x400 ;  /* 0x0000040000467882 */ /* 0x000fe20000000000 */
[----:B------:R-:W4:Y:S04]  /*0380*/  LDCU.64 UR6, c[0x0][0x3b0] ;  /* 0x00007600ff0677ac */ /* 0x000f280008000a00 */
[----:B------:R-:W2:Y:S01]  /*0390*/  S2UR UR71, SR_CTAID.Y ;  /* 0x00000000004779c3 */ /* 0x000ea20000002600 */
[----:B------:R-:W0:Y:S07]  /*03a0*/  LDCU.64 UR16, c[0x0][0x358] ;  /* 0x00006b00ff1077ac */ /* 0x000e2e0008000a00 */
[----:B------:R-:W4:Y:S01]  /*03b0*/  LDC.64 R8, c[0x0][0x380] ;  /* 0x0000e000ff087b82 */ /* 0x000f220000000a00 */
[----:B-1----:R-:W-:-:S07]  /*03c0*/  ULEA UR70, UR8, UR70, 0x18 ;  /* 0x0000004608467291 */ /* 0x002fce000f8ec0ff */
[----:B------:R-:W-:Y:S01]  /*03d0*/  BAR.SYNC.DEFER_BLOCKING 0x0 ;  /* 0x0000000000007b1d */ /* 0x000fe20000010000 */
[----:B0-----:R-:W-:-:S07]  /*03e0*/  LOP3.LUT R177, R2, 0xff, RZ, 0xc0, !PT ;  /* 0x000000ff02b17812 */ /* 0x001fce00078ec0ff */
[----:B------:R-:W0:Y:S01]  /*03f0*/  LDC.64 R234, c[0x0][0x380] ;  /* 0x0000e000ffea7b82 */ /* 0x000e220000000a00 */
[----:B--2---:R-:W-:Y:S01]  /*0400*/  UIMAD UR4, UR71, UR4, URZ ;  /* 0x00000004470472a4 */ /* 0x004fe2000f8e02ff */
[----:B---3--:R-:W-:Y:S01]  /*0410*/  LEA R177, R0, R177, 0x8 ;  /* 0x000000b100b17211 */ /* 0x008fe200078e40ff */
[----:B----4-:R-:W-:Y:S02]  /*0420*/  UIMAD UR6, UR71, UR6, URZ ;  /* 0x00000006470672a4 */ /* 0x010fe4000f8e02ff */
[----:B------:R-:W-:-:S03]  /*0430*/  USHF.L.U32 UR9, UR4, 0x1, URZ ;  /* 0x0000000104097899 */ /* 0x000fc600080006ff */
[----:B------:R-:W1:Y:S01]  /*0440*/  LDC R0, c[0x0][0x3b8] ;  /* 0x0000ee00ff007b82 */ /* 0x000e620000000800 */
[C---:B------:R-:W-:Y:S01]  /*0450*/  IMAD R3, R177.reuse, UR5, RZ ;  /* 0x00000005b1037c24 */ /* 0x040fe2000f8e02ff */
[----:B------:R-:W-:Y:S01]  /*0460*/  UIMAD.WIDE UR4, UR4, 0x2, URZ ;  /* 0x00000002040478a5 */ /* 0x000fe2000f8e02ff */
[----:B------:R-:W-:Y:S01]  /*0470*/  IMAD R2, R177, UR7, RZ ;  /* 0x00000007b1027c24 */ /* 0x000fe2000f8e02ff */
[----:B------:R-:W-:Y:S01]  /*0480*/  USHF.L.U32 UR7, UR6, 0x1, URZ ;  /* 0x0000000106077899 */ /* 0x000fe200080006ff */
[C---:B------:R-:W-:Y:S01]  /*0490*/  IMAD.HI R6, R3.reuse, 0x2, RZ ;  /* 0x0000000203067827 */ /* 0x040fe200078e02ff */
[----:B------:R-:W-:Y:S02]  /*04a0*/  SHF.L.U32 R5, R3, 0x1, RZ ;  /* 0x0000000103057819 */ /* 0x000fe400000006ff */
[C---:B------:R-:W-:Y:S01]  /*04b0*/  SHF.L.U32 R3, R2.reuse, 0x1, RZ ;  /* 0x0000000102037819 */ /* 0x040fe200000006ff */
[----:B------:R-:W2:Y:S01]  /*04c0*/  LDS R17, [UR70] ;  /* 0x00000046ff117984 */ /* 0x000ea20008000800 */
[----:B------:R-:W-:Y:S01]  /*04d0*/  IADD3 R4, P2, P1, R5, UR9, R8 ;  /* 0x0000000905047c10 */ /* 0x000fe2000f95e008 */
[----:B------:R-:W-:Y:S01]  /*04e0*/  IMAD.HI R2, R2, 0x2, RZ ;  /* 0x0000000202027827 */ /* 0x000fe200078e02ff */
[----:B------:R-:W3:Y:S02]  /*04f0*/  LDC R140, c[0x0][0x3b8] ;  /* 0x0000ee00ff8c7b82 */ /* 0x000ee40000000800 */
[----:B------:R-:W-:-:S06]  /*0500*/  IADD3.X R5, PT, PT, R6, UR5, R9, P2, P1 ;  /* 0x0000000506057c10 */ /* 0x000fcc00097e2409 */
[----:B------:R-:W-:Y:S01]  /*0510*/  BAR.SYNC.DEFER_BLOCKING 0x0 ;  /* 0x0000000000007b1d */ /* 0x000fe20000010000 */
[----:B------:R-:W-:Y:S01]  /*0520*/  UIMAD.WIDE UR4, UR6, 0x2, URZ ;  /* 0x00000002060478a5 */ /* 0x000fe2000f8e02ff */
[----:B0-----:R-:W-:Y:S01]  /*0530*/  IADD3 R234, P1, P2, R3, UR7, R234 ;  /* 0x0000000703ea7c10 */ /* 0x001fe2000fa3e0ea */
[C---:B-1----:R-:W-:Y:S02]  /*0540*/  IMAD R9, R0.reuse, 0x86, RZ ;  /* 0x0000008600097824 */ /* 0x042fe400078e02ff */
[----:B------:R-:W-:Y:S02]  /*0550*/  IMAD R11, R0, 0x88, RZ ;  /* 0x00000088000b7824 */ /* 0x000fe400078e02ff */
[----:B------:R-:W-:Y:S01]  /*0560*/  IADD3.X R2, PT, PT, R2, UR5, R235, P1, P2 ;  /* 0x0000000502027c10 */ /* 0x000fe20008fe44eb */
[C---:B------:R-:W-:Y:S01]  /*0570*/  IMAD R7, R0.reuse, 0x84, RZ ;  /* 0x0000008400077824 */ /* 0x040fe200078e02ff */
[-C--:B------:R-:W-:Y:S01]  /*0580*/  IADD3 RZ, P6, PT, R9, R234.reuse, RZ ;  /* 0x000000ea09ff7210 */ /* 0x080fe20007fde0ff */
[C---:B------:R-:W-:Y:S01]  /*0590*/  IMAD R3, R0.reuse, 0x82, RZ ;  /* 0x0000008200037824 */ /* 0x040fe200078e02ff */
[-C--:B------:R-:W-:Y:S01]  /*05a0*/  IADD3 RZ, P3, PT, R11, R234.reuse, RZ ;  /* 0x000000ea0bff7210 */ /* 0x080fe20007f7e0ff */
[C---:B------:R-:W-:Y:S01]  /*05b0*/  IMAD R9, R0.reuse, 0xa, RZ ;  /* 0x0000000a00097824 */ /* 0x040fe200078e02ff */
[C---:B------:R-:W-:Y:S01]  /*05c0*/  SHF.L.U32 R11, R0.reuse, 0x4, RZ ;  /* 0x00000004000b7819 */ /* 0x040fe200000006ff */
[C---:B------:R-:W-:Y:S01]  /*05d0*/  IMAD R13, R0.reuse, 0x90, RZ ;  /* 0x00000090000d7824 */ /* 0x040fe200078e02ff */
[CC--:B------:R-:W-:Y:S01]  /*05e0*/  LEA R6, P2, R0.reuse, R234.reuse, 0x4 ;  /* 0x000000ea00067211 */ /* 0x0c0fe200078420ff */
[C---:B------:R-:W-:Y:S01]  /*05f0*/  IMAD R53, R0.reuse, 0x48, RZ ;  /* 0x0000004800357824 */ /* 0x040fe200078e02ff */
[CC--:B------:R-:W-:Y:S01]  /*0600*/  LEA R10, P4, R0.reuse, R234.reuse, 0x5 ;  /* 0x000000ea000a7211 */ /* 0x0c0fe200078828ff */
[C---:B------:R-:W-:Y:S01]  /*0610*/  IMAD R21, R0.reuse, 0x14, RZ ;  /* 0x0000001400157824 */ /* 0x040fe200078e02ff */
[----:B------:R0:W4:Y:S01]  /*0620*/  LDG.E.U16 R14, desc[UR16][R4.64] ;  /* 0x00000010040e7981 */ /* 0x000122000c1e1500 */
[-C--:B------:R-:W-:Y:S01]  /*0630*/  IADD3 RZ, P5, PT, R7, R234.reuse, RZ ;  /* 0x000000ea07ff7210 */ /* 0x080fe20007fbe0ff */
[C---:B------:R-:W-:Y:S01]  /*0640*/  IMAD R29, R0.reuse, 0x50, RZ ;  /* 0x00000050001d7824 */ /* 0x040fe200078e02ff */
[----:B------:R-:W-:Y:S01]  /*0650*/  IADD3 RZ, P1, PT, R3, R234, RZ ;  /* 0x000000ea03ff7210 */ /* 0x000fe20007f3e0ff */
[C---:B------:R-:W-:Y:S01]  /*0660*/  IMAD R249, R0.reuse, 0xa0, RZ ;  /* 0x000000a000f97824 */ /* 0x040fe200078e02ff */
[----:B------:R-:W-:Y:S01]  /*0670*/  LEA.HI.X.SX32 R11, R11, R2, 0x1, P4 ;  /* 0x000000020b0b7211 */ /* 0x000fe200020f0eff */
[C---:B------:R-:W-:Y:S01]  /*0680*/  IMAD R23, R0.reuse, 0x30, RZ ;  /* 0x0000003000177824 */ /* 0x040fe200078e02ff */
[C---:B------:R-:W-:Y:S01]  /*0690*/  LEA R3, R0.reuse, R0, 0x2 ;  /* 0x0000000000037211 */ /* 0x040fe200078e10ff */
[C---:B------:R-:W-:Y:S01]  /*06a0*/  IMAD R122, R0.reuse, 0x58, RZ ;  /* 0x00000058007a7824 */ /* 0x040fe200078e02ff */
[C---:B------:R-:W-:Y:S01]  /*06b0*/  SHF.L.U32 R19, R0.reuse, 0x6, RZ ;  /* 0x0000000600137819 */ /* 0x040fe200000006ff */
[----:B------:R-:W5:Y:S01]  /*06c0*/  LDG.E.U16 R176, desc[UR16][R10.64] ;  /* 0x000000100ab07981 */ /* 0x000f62000c1e1500 */
[C---:B0-----:R-:W-:Y:S01]  /*06d0*/  SHF.L.U32 R5, R0.reuse, 0x3, RZ ;  /* 0x0000000300057819 */ /* 0x041fe200000006ff */
[C---:B------:R-:W-:Y:S01]  /*06e0*/  IMAD R49, R0.reuse, 0x60, RZ ;  /* 0x0000006000317824 */ /* 0x040fe200078e02ff */
[----:B------:R-:W-:Y:S01]  /*06f0*/  IADD3 R4, P4, PT, R9, R234, RZ ;  /* 0x000000ea09047210 */ /* 0x000fe20007f9e0ff */
[C---:B------:R-:W-:Y:S01]  /*0700*/  IMAD R104, R0.reuse, 0x18, RZ ;  /* 0x0000001800687824 */ /* 0x040fe200078e02ff */
[-C--:B------:R-:W-:Y:S01]  /*0710*/  LEA.HI.X.SX32 R7, R5, R2.reuse, 0x1, P2 ;  /* 0x0000000205077211 */ /* 0x080fe200010f0eff */
[C---:B------:R-:W-:Y:S01]  /*0720*/  IMAD R245, R0.reuse, 0xc0, RZ ;  /* 0x000000c000f57824 */ /* 0x040fe200078e02ff */
[----:B------:R-:W-:Y:S01]  /*0730*/  LEA.HI.X.SX32 R5, R3, R2, 0x1, P4 ;  /* 0x0000000203057211 */ /* 0x000fe200020f0eff */
[C---:B------:R-:W-:Y:S01]  /*0740*/  IMAD R217, R0.reuse, 0xd0, RZ ;  /* 0x000000d000d97824 */ /* 0x040fe200078e02ff */
[----:B------:R-:W-:Y:S01]  /*0750*/  IADD3 R12, P2, PT, R13, R234, RZ ;  /* 0x000000ea0d0c7210 */ /* 0x000fe20007f5e0ff */
[----:B------:R0:W2:Y:S01]  /*0760*/  LDG.E.U16 R6, desc[UR16][R6.64] ;  /* 0x0000001006067981 */ /* 0x0000a2000c1e1500 */
[----:B------:R-:W-:-:S02]  /*0770*/  IMAD R58, R0, 0x68, RZ ;  /* 0x00000068003a7824 */ /* 0x000fc400078e02ff */
[C---:B------:R-:W-:Y:S01]  /*0780*/  IMAD R239, R0.reuse, 0x92, RZ ;  /* 0x0000009200ef7824 */ /* 0x040fe200078e02ff */
[----:B------:R-:W3:Y:S01]  /*0790*/  LDG.E.U16 R4, desc[UR16][R4.64] ;  /* 0x0000001004047981 */ /* 0x000ee2000c1e1500 */
[----:B------:R-:W-:Y:S01]  /*07a0*/  LEA.HI.X.SX32 R13, R53, R2, 0x1, P2 ;  /* 0x00000002350d7211 */ /* 0x000fe200010f0eff */
[C---:B------:R-:W-:Y:S01]  /*07b0*/  IMAD R237, R0.reuse, 0x70, RZ ;  /* 0x0000007000ed7824 */ /* 0x040fe200078e02ff */
[----:B------:R-:W-:Y:S01]  /*07c0*/  IADD3 R8, P2, PT, R21, R234, RZ ;  /* 0x000000ea15087210 */ /* 0x000fe20007f5e0ff */
[C---:B------:R-:W-:Y:S01]  /*07d0*/  IMAD R152, R0.reuse, 0x1c, RZ ;  /* 0x0000001c00987824 */ /* 0x040fe200078e02ff */
[C---:B------:R-:W-:Y:S01]  /*07e0*/  SHF.L.U32 R3, R0.reuse, 0x5, RZ ;  /* 0x0000000500037819 */ /* 0x040fe200000006ff */
[C---:B0-----:R-:W-:Y:S01]  /*07f0*/  IMAD R7, R0.reuse, 0x28, RZ ;  /* 0x0000002800077824 */ /* 0x041fe200078e02ff */
[----:B------:R-:W-:Y:S01]  /*0800*/  LEA.HI.X.SX32 R9, R9, R2, 0x1, P2 ;  /* 0x0000000209097211 */ /* 0x000fe200010f0eff */
[----:B------:R0:W5:Y:S01]  /*0810*/  LDG.E.U16 R15, desc[UR16][R12.64] ;  /* 0x000000100c0f7981 */ /* 0x000162000c1e1500 */
[CC--:B------:R-:W-:Y:S01]  /*0820*/  LEA RZ, P2, R0.reuse, R234.reuse, 0x6 ;  /* 0x000000ea00ff7211 */ /* 0x0c0fe200078430ff */
[C---:B------:R-:W-:Y:S01]  /*0830*/  IMAD R241, R0.reuse, 0xe0, RZ ;  /* 0x000000e000f17824 */ /* 0x040fe200078e02ff */
[C---:B------:R-:W-:Y:S01]  /*0840*/  LEA RZ, P4, R0.reuse, R234, 0x7 ;  /* 0x000000ea00ff7211 */ /* 0x040fe200078838ff */
[C---:B------:R-:W-:Y:S01]  /*0850*/  IMAD R11, R0.reuse, 0xb0, RZ ;  /* 0x000000b0000b7824 */ /* 0x040fe200078e02ff */
[----:B------:R-:W-:Y:S01]  /*0860*/  LEA.HI.X.SX32 R3, R3, R2, 0x1, P2 ;  /* 0x0000000203037211 */ /* 0x000fe200010f0eff */
[----:B------:R1:W5:Y:S01]  /*0870*/  LDG.E.U16 R252, desc[UR16][R8.64] ;  /* 0x0000001008fc7981 */ /* 0x000362000c1e1500 */
[----:B------:R-:W-:Y:S01]  /*0880*/  IADD3 R250, P2, PT, R7, R234, RZ ;  /* 0x000000ea07fa7210 */ /* 0x000fe20007f5e0ff */
[C---:B------:R-:W-:Y:S01]  /*0890*/  IMAD R219, R0.reuse, 0xf0, RZ ;  /* 0x000000f000db7824 */ /* 0x040fe200078e02ff */
[----:B------:R-:W-:Y:S01]  /*08a0*/  LEA.HI.X.SX32 R19, R19, R2, 0x1, P4 ;  /* 0x0000000213137211 */ /* 0x000fe200020f0eff */
[C---:B------:R-:W-:Y:S01]  /*08b0*/  IMAD R126, R0.reuse, 0x78, RZ ;  /* 0x00000078007e7824 */ /* 0x040fe200078e02ff */
[----:B0-----:R-:W-:Y:S01]  /*08c0*/  IADD3 R12, P4, PT, R29, R234, RZ ;  /* 0x000000ea1d0c7210 */ /* 0x001fe20007f9e0ff */
[C---:B------:R-:W-:Y:S01]  /*08d0*/  IMAD R20, R0.reuse, 0xa2, RZ ;  /* 0x000000a200147824 */ /* 0x040fe200078e02ff */
[----:B------:R-:W-:Y:S01]  /*08e0*/  LEA.HI.X.SX32 R251, R21, R2, 0x1, P2 ;  /* 0x0000000215fb7211 */ /* 0x000fe200010f0eff */
[C---:B------:R-:W-:Y:S01]  /*08f0*/  IMAD R27, R0.reuse, 0x49, RZ ;  /* 0x00000049001b7824 */ /* 0x040fe200078e02ff */
[----:B------:R-:W-:Y:S01]  /*0900*/  IADD3 R248, P2, PT, R249, R234, RZ ;  /* 0x000000eaf9f87210 */ /* 0x000fe20007f5e0ff */
        /* <DEDUP_REMOVED lines=8> */
[----:B------:R-:W-:Y:S01]  /*0990*/  IMAD R5, R0, 0x38, RZ ;  /* 0x0000003800057824 */ /* 0x000fe200078e02ff */
[----:B------:R-:W-:-:S02]  /*09a0*/  LEA.HI.X.SX32 R11, R122, R2, 0x1, P4 ;  /* 0x000000027a0b7211 */ /* 0x000fc400020f0eff */
[C---:B------:R-:W-:Y:S01]  /*09b0*/  LEA R25, R0.reuse, R0, 0x6 ;  /* 0x0000000000197211 */ /* 0x040fe200078e30ff */
[C---:B------:R-:W-:Y:S01]  /*09c0*/  IMAD R18, R0.reuse, 0x61, RZ ;  /* 0x0000006100127824 */ /* 0x040fe200078e02ff */
[----:B-1----:R-:W-:Y:S01]  /*09d0*/  IADD3 R8, P4, PT, R49, R234, RZ ;  /* 0x000000ea31087210 */ /* 0x002fe20007f9e0ff */
[----:B------:R-:W-:Y:S01]  /*09e0*/  IMAD R51, R0, 0x12, RZ ;  /* 0x0000001200337824 */ /* 0x000fe200078e02ff */
[----:B------:R-:W-:Y:S01]  /*09f0*/  LEA.HI.X.SX32 R247, R104, R2, 0x1, P2 ;  /* 0x0000000268f77211 */ /* 0x000fe200010f0eff */
        /* <DEDUP_REMOVED lines=8> */
[C---:B------:R-:W-:Y:S01]  /*0a80*/  IMAD R67, R0.reuse, 0x42, RZ ;  /* 0x0000004200437824 */ /* 0x040fe200078e02ff */
[-C--:B------:R-:W-:Y:S01]  /*0a90*/  LEA.HI.X.SX32 R23, R25, R2.reuse, 0x1, P1 ;  /* 0x0000000219177211 */ /* 0x080fe200008f0eff */
[----:B------:R-:W-:Y:S01]  /*0aa0*/  IMAD R36, R0, 0x71, RZ ;  /* 0x0000007100247824 */ /* 0x000fe200078e02ff */
[----:B------:R-:W-:-:S02]  /*0ab0*/  LEA.HI.X.SX32 R243, R152, R2, 0x1, P2 ;  /* 0x0000000298f37211 */ /* 0x000fc400010f0eff */
[C---:B------:R-:W-:Y:S01]  /*0ac0*/  LEA R33, R0.reuse, R0, 0x3 ;  /* 0x0000000000217211 */ /* 0x040fe200078e18ff */
[C---:B------:R-:W-:Y:S01]  /*0ad0*/  IMAD R85, R0.reuse, 0x32, RZ ;  /* 0x0000003200557824 */ /* 0x040fe200078e02ff */
[----:B------:R-:W-:Y:S01]  /*0ae0*/  IADD3 R240, P2, PT, R241, R234, RZ ;  /* 0x000000eaf1f07210 */ /* 0x000fe20007f5e0ff */
[C---:B------:R-:W-:Y:S01]  /*0af0*/  IMAD R65, R0.reuse, 0x52, RZ ;  /* 0x0000005200417824 */ /* 0x040fe200078e02ff */
[C---:B------:R-:W-:Y:S01]  /*0b00*/  LEA R35, R0.reuse, R0, 0x4 ;  /* 0x0000000000237211 */ /* 0x040fe200078e20ff */
[C---:B------:R-:W-:Y:S01]  /*0b10*/  IMAD R75, R0.reuse, 0x72, RZ ;  /* 0x00000072004b7824 */ /* 0x040fe200078e02ff */
[----:B------:R-:W-:Y:S01]  /*0b20*/  LEA.HI.X.SX32 R241, R237, R2, 0x1, P2 ;  /* 0x00000002edf17211 */ /* 0x000fe200010f0eff */
[C---:B------:R-:W-:Y:S01]  /*0b30*/  IMAD R37, R0.reuse, 0x19, RZ ;  /* 0x0000001900257824 */ /* 0x040fe200078e02ff */
[----:B------:R-:W-:Y:S02]  /*0b40*/  IADD3 R236, P2, PT, R239, R234, RZ ;  /* 0x000000eaefec7210 */ /* 0x000fe40007f5e0ff */
[C---:B------:R-:W-:Y:S01]  /*0b50*/  LEA R39, R0.reuse, R0, 0x5 ;  /* 0x0000000000277211 */ /* 0x040fe200078e28ff */
[----:B------:R-:W-:Y:S01]  /*0b60*/  IMAD R41, R0, 0x29, RZ ;  /* 0x0000002900297824 */ /* 0x000fe200078e02ff */
[----:B------:R-:W-:Y:S01]  /*0b70*/  IADD3 R24, P1, PT, R24, R234, RZ ;  /* 0x000000ea18187210 */ /* 0x000fe20007f3e0ff */
[C---:B------:R-:W-:Y:S01]  /*0b80*/  IMAD R71, R0.reuse, 0x62, RZ ;  /* 0x0000006200477824 */ /* 0x040fe200078e02ff */
[C---:B------:R-:W-:Y:S01]  /*0b90*/  SHF.L.U32 R61, R0.reuse, 0x1, RZ ;  /* 0x00000001003d7819 */ /* 0x040fe200000006ff */
[C---:B------:R-:W-:Y:S01]  /*0ba0*/  IMAD R45, R0.reuse, 0x39, RZ ;  /* 0x00000039002d7824 */ /* 0x040fe200078e02ff */
[----:B------:R-:W-:Y:S01]  /*0bb0*/  LEA.HI.X.SX32 R25, R47, R2, 0x1, P1 ;  /* 0x000000022f197211 */ /* 0x000fe200008f0eff */
[----:B------:R-:W-:Y:S01]  /*0bc0*/  IMAD R59, R0, 0x24, RZ ;  /* 0x00000024003b7824 */ /* 0x000fe200078e02ff */
[----:B------:R-:W-:Y:S01]  /*0bd0*/  IADD3 R30, P1, PT, R30, R234, RZ ;  /* 0x000000ea1e1e7210 */ /* 0x000fe20007f3e0ff */
[----:B------:R-:W-:-:S02]  /*0be0*/  IMAD R43, R0, 0x31, RZ ;  /* 0x00000031002b7824 */ /* 0x000fc400078e02ff */
[C---:B------:R-:W-:Y:S02]  /*0bf0*/  IMAD R125, R0.reuse, 0x6, RZ ;  /* 0x00000006007d7824 */ /* 0x040fe400078e02ff */
[C---:B------:R-:W-:Y:S02]  /*0c00*/  IMAD R127, R0.reuse, 0x16, RZ ;  /* 0x00000016007f7824 */ /* 0x040fe400078e02ff */
[C---:B------:R-:W-:Y:S01]  /*0c10*/  IMAD R139, R0.reuse, 0x26, RZ ;  /* 0x00000026008b7824 */ /* 0x040fe200078e02ff */
[C---:B------:R-:W-:Y:S01]  /*0c20*/  LEA R107, R0.reuse, R0, 0x1 ;  /* 0x00000000006b7211 */ /* 0x040fe200078e08ff */
[C---:B------:R-:W-:Y:S02]  /*0c30*/  IMAD R48, R0.reuse, 0xf2, RZ ;  /* 0x000000f200307824 */ /* 0x040fe400078e02ff */
[C---:B------:R-:W-:Y:S01]  /*0c40*/  IMAD R129, R0.reuse, 0xa8, RZ ;  /* 0x000000a800817824 */ /* 0x040fe200078e02ff */
[C---:B------:R-:W-:Y:S01]  /*0c50*/  SHF.L.U32 R137, R0.reuse, 0x2, RZ ;  /* 0x0000000200897819 */ /* 0x040fe200000006ff */
[----:B------:R-:W-:-:S02]  /*0c60*/  IMAD R54, R0, 0x79, RZ ;  /* 0x0000007900367824 */ /* 0x000fc400078e02ff */
[C---:B------:R-:W-:Y:S02]  /*0c70*/  IMAD R159, R0.reuse, 0x25, RZ ;  /* 0x00000025009f7824 */ /* 0x040fe400078e02ff */
[C---:B------:R-:W-:Y:S01]  /*0c80*/  IMAD R172, R0.reuse, 0x9a, RZ ;  /* 0x0000009a00ac7824 */ /* 0x040fe200078e02ff */
[C---:B------:R-:W-:Y:S01]  /*0c90*/  LEA R161, R0.reuse, -R0, 0x3 ;  /* 0x8000000000a17211 */ /* 0x040fe200078e18ff */
[C---:B------:R-:W-:Y:S02]  /*0ca0*/  IMAD R57, R0.reuse, 0x1a, RZ ;  /* 0x0000001a00397824 */ /* 0x040fe400078e02ff */
[C---:B------:R-:W-:Y:S02]  /*0cb0*/  IMAD R173, R0.reuse, 0x4d, RZ ;  /* 0x0000004d00ad7824 */ /* 0x040fe400078e02ff */
[C---:B------:R-:W-:Y:S02]  /*0cc0*/  IMAD R181, R0.reuse, 0x2e, RZ ;  /* 0x0000002e00b57824 */ /* 0x040fe400078e02ff */
[----:B------:R-:W-:-:S02]  /*0cd0*/  IMAD R163, R0, 0x2d, RZ ;  /* 0x0000002d00a37824 */ /* 0x000fc400078e02ff */
[C---:B------:R-:W-:Y:S02]  /*0ce0*/  IMAD R165, R0.reuse, 0x35, RZ ;  /* 0x0000003500a57824 */ /* 0x040fe400078e02ff */
[C---:B------:R-:W-:Y:S02]  /*0cf0*/  IMAD R174, R0.reuse, 0xaa, RZ ;  /* 0x000000aa00ae7824 */ /* 0x040fe400078e02ff */
[C---:B------:R-:W-:Y:S02]  /*0d00*/  IMAD R167, R0.reuse, 0x3d, RZ ;  /* 0x0000003d00a77824 */ /* 0x040fe400078e02ff */
[C---:B------:R-:W-:Y:S02]  /*0d10*/  IMAD R169, R0.reuse, 0x1e, RZ ;  /* 0x0000001e00a97824 */ /* 0x040fe400078e02ff */
[C---:B------:R-:W-:Y:S02]  /*0d20*/  IMAD R189, R0.reuse, 0x17, RZ ;  /* 0x0000001700bd7824 */ /* 0x040fe400078e02ff */
[----:B------:R-:W-:-:S02]  /*0d30*/  IMAD R194, R0, 0xea, RZ ;  /* 0x000000ea00c27824 */ /* 0x000fc400078e02ff */
[C---:B------:R-:W-:Y:S01]  /*0d40*/  IMAD R175, R0.reuse, 0x55, RZ ;  /* 0x0000005500af7824 */ /* 0x040fe200078e02ff */
[CC--:B------:R-:W-:Y:S01]  /*0d50*/  LEA R155, R0.reuse, -R0.reuse, 0x7 ;  /* 0x80000000009b7211 */ /* 0x0c0fe200078e38ff */
        /* <DEDUP_REMOVED lines=9> */
[C---:B------:R-:W-:Y:S01]  /*0df0*/  IMAD R227, R0.reuse, 0xbc, RZ ;  /* 0x000000bc00e37824 */ /* 0x040fe200078e02ff */
[C---:B------:R-:W-:Y:S01]  /*0e00*/  LEA R193, R0.reuse, -R0, 0x5 ;  /* 0x8000000000c17211 */ /* 0x040fe200078e28ff */
[C---:B------:R-:W-:Y:S01]  /*0e10*/  IMAD R64, R0.reuse, 0xa4, RZ ;  /* 0x000000a400407824 */ /* 0x040fe200078e02ff */
[----:B------:R-:W0:Y:S01]  /*0e20*/  LDCU.64 UR4, c[0x0][0x3b0] ;  /* 0x00007600ff0477ac */ /* 0x000e220008000a00 */
[----:B------:R-:W-:-:S02]  /*0e30*/  IMAD R63, R0, 0xb4, RZ ;  /* 0x000000b4003f7824 */ /* 0x000fc400078e02ff */
[C---:B------:R-:W-:Y:S02]  /*0e40*/  IMAD R70, R0.reuse, 0xc4, RZ ;  /* 0x000000c400467824 */ /* 0x040fe400078e02ff */
[C---:B------:R-:W-:Y:S02]  /*0e50*/  IMAD R149, R0.reuse, 0x4a, RZ ;  /* 0x0000004a00957824 */ /* 0x040fe400078e02ff */
        /* <DEDUP_REMOVED lines=20> */
[C---:B------:R-:W-:Y:S01]  /*0fa0*/  IMAD R100, R0.reuse, 0xe6, RZ ;  /* 0x000000e600647824 */ /* 0x040fe200078e02ff */
[----:B------:R-:W-:Y:S01]  /*0fb0*/  LEA.HI.X.SX32 R97, R97, R2, 0x1, P6 ;  /* 0x0000000261617211 */ /* 0x000fe200030f0eff */
[----:B------:R-:W-:Y:S01]  /*0fc0*/  IMAD R95, R0, 0x63, RZ ;  /* 0x00000063005f7824 */ /* 0x000fe200078e02ff */
[----:B------:R-:W-:Y:S01]  /*0fd0*/  IADD3 R98, P6, PT, R98, R234, RZ ;  /* 0x000000ea62627210 */ /* 0x000fe20007fde0ff */
[----:B------:R-:W-:-:S02]  /*0fe0*/  IMAD R99, R0, 0x6b, RZ ;  /* 0x0000006b00637824 */ /* 0x000fc400078e02ff */
[C---:B------:R-:W-:Y:S02]  /*0ff0*/  IMAD R101, R0.reuse, 0x73, RZ ;  /* 0x0000007300657824 */ /* 0x040fe400078e02ff */
[C---:B------:R-:W-:Y:S01]  /*1000*/  IMAD R109, R0.reuse, 0xb, RZ ;  /* 0x0000000b006d7824 */ /* 0x040fe200078e02ff */
[----:B------:R-:W-:Y:S01]  /*1010*/  LEA.HI.X.SX32 R99, R99, R2, 0x1, P6 ;  /* 0x0000000263637211 */ /* 0x000fe200030f0eff */
[C---:B------:R-:W-:Y:S01]  /*1020*/  IMAD R111, R0.reuse, 0x13, RZ ;  /* 0x00000013006f7824 */ /* 0x040fe200078e02ff */
[----:B------:R-:W-:Y:S01]  /*1030*/  IADD3 R108, P6, PT, R127, R234, RZ ;  /* 0x000000ea7f6c7210 */ /* 0x000fe20007fde0ff */
[C---:B------:R-:W-:Y:S02]  /*1040*/  IMAD R151, R0.reuse, 0x36, RZ ;  /* 0x0000003600977824 */ /* 0x040fe400078e02ff */
[C---:B------:R-:W-:Y:S02]  /*1050*/  IMAD R199, R0.reuse, 0x46, RZ ;  /* 0x0000004600c77824 */ /* 0x040fe400078e02ff */
[C---:B------:R-:W-:Y:S01]  /*1060*/  IMAD R203, R0.reuse, 0x56, RZ ;  /* 0x0000005600cb7824 */ /* 0x040fe200078e02ff */
[----:B----4-:R-:W-:Y:S01]  /*1070*/  STL [R1+0x8], R14 ;  /* 0x0000080e01007387 */ /* 0x010fe20000100800 */
        /* <DEDUP_REMOVED lines=9> */
[C---:B------:R-:W-:Y:S01]  /*1110*/  IMAD R119, R0.reuse, 0x33, RZ ;  /* 0x0000003300777824 */ /* 0x040fe200078e02ff */
[----:B--2---:R1:W-:Y:S04]  /*1120*/  STL [R1], R6 ;  /* 0x0000000601007387 */ /* 0x0043e80000100800 */
[----:B---3--:R2:W-:Y:S01]  /*1130*/  STL [R1+0x4], R4 ;  /* 0x0000040401007387 */ /* 0x0085e20000100800 */
[----:B------:R-:W-:-:S02]  /*1140*/  IMAD R121, R0, 0x3b, RZ ;  /* 0x0000003b00797824 */ /* 0x000fc400078e02ff */
[C---:B------:R-:W-:Y:S02]  /*1150*/  IMAD R123, R0.reuse, 0x2c, RZ ;  /* 0x0000002c007b7824 */ /* 0x040fe400078e02ff */
[C---:B------:R-:W-:Y:S01]  /*1160*/  IMAD R105, R0.reuse, 0xc, RZ ;  /* 0x0000000c00697824 */ /* 0x040fe200078e02ff */
[----:B-1----:R-:W-:Y:S01]  /*1170*/  IADD3 R6, P4, PT, R217, R234, RZ ;  /* 0x000000ead9067210 */ /* 0x002fe20007f9e0ff */
[C---:B------:R-:W-:Y:S02]  /*1180*/  IMAD R168, R0.reuse, 0x3c, RZ ;  /* 0x0000003c00a87824 */ /* 0x040fe400078e02ff */
[----:B------:R-:W-:Y:S01]  /*1190*/  IMAD R131, R0, 0x4c, RZ ;  /* 0x0000004c00837824 */ /* 0x000fe200078e02ff */
[----:B------:R-:W-:Y:S01]  /*11a0*/  LEA.HI.X.SX32 R7, R58, R2, 0x1, P4 ;  /* 0x000000023a077211 */ /* 0x000fe200020f0eff */
[C---:B------:R-:W-:Y:S01]  /*11b0*/  IMAD R144, R0.reuse, 0xd8, RZ ;  /* 0x000000d800907824 */ /* 0x040fe200078e02ff */
[----:B--2---:R-:W-:Y:S01]  /*11c0*/  IADD3 R4, P4, PT, R237, R234, RZ ;  /* 0x000000eaed047210 */ /* 0x004fe20007f9e0ff */
[----:B------:R-:W-:-:S02]  /*11d0*/  IMAD R130, R0, 0x98, RZ ;  /* 0x0000009800827824 */ /* 0x000fc400078e02ff */
[C---:B------:R-:W-:Y:S01]  /*11e0*/  IMAD R134, R0.reuse, 0xb8, RZ ;  /* 0x000000b800867824 */ /* 0x040fe200078e02ff */
[----:B------:R-:W-:Y:S01]  /*11f0*/  LEA.HI.X.SX32 R5, R5, R2, 0x1, P4 ;  /* 0x0000000205057211 */ /* 0x000fe200020f0eff */
[C---:B------:R-:W-:Y:S01]  /*1200*/  IMAD R14, R0.reuse, 0x34, RZ ;  /* 0x00000034000e7824 */ /* 0x040fe200078e02ff */
[----:B------:R-:W-:Y:S01]  /*1210*/  IADD3 R238, P4, PT, R219, R234, RZ ;  /* 0x000000eadbee7210 */ /* 0x000fe20007f9e0ff */
[C---:B------:R-:W-:Y:S01]  /*1220*/  IMAD R145, R0.reuse, 0x6c, RZ ;  /* 0x0000006c00917824 */ /* 0x040fe200078e02ff */
[-C--:B------:R-:W-:Y:S01]  /*1230*/  LEA.HI.X.SX32 R237, R27, R2.reuse, 0x1, P2 ;  /* 0x000000021bed7211 */ /* 0x080fe200010f0eff */
[----:B------:R-:W-:Y:S01]  /*1240*/  IMAD R146, R0, 0xe8, RZ ;  /* 0x000000e800927824 */ /* 0x000fe200078e02ff */
[----:B------:R-:W-:Y:S01]  /*1250*/  LEA.HI.X.SX32 R239, R126, R2, 0x1, P4 ;  /* 0x000000027eef7211 */ /* 0x000fe200020f0eff */
[----:B------:R-:W-:Y:S01]  /*1260*/  IMAD R135, R0, 0xf8, RZ ;  /* 0x000000f800877824 */ /* 0x000fe200078e02ff */
[-C--:B------:R-:W-:Y:S01]  /*1270*/  IADD3 R20, P4, PT, R20, R234.reuse, RZ ;  /* 0x000000ea14147210 */ /* 0x080fe20007f9e0ff */
[----:B------:R-:W-:Y:S01]  /*1280*/  IMAD R180, R0, 0x5c, RZ ;  /* 0x0000005c00b47824 */ /* 0x000fe200078e02ff */
[----:B------:R-:W-:Y:S01]  /*1290*/  IADD3 R26, P2, PT, R26, R234, RZ ;  /* 0x000000ea1a1a7210 */ /* 0x000fe20007f5e0ff */
[C---:B------:R-:W-:Y:S01]  /*12a0*/  IMAD R153, R0.reuse, 0xe, RZ ;  /* 0x0000000e00997824 */ /* 0x040fe200078e02ff */
[----:B------:R-:W-:Y:S01]  /*12b0*/  LEA.HI.X.SX32 R21, R31, R2, 0x1, P4 ;  /* 0x000000021f157211 */ /* 0x000fe200020f0eff */
[----:B------:R-:W-:Y:S01]  /*12c0*/  IMAD R182, R0, 0x7c, RZ ;  /* 0x0000007c00b67824 */ /* 0x000fe200078e02ff */
[----:B------:R-:W-:Y:S01]  /*12d0*/  IADD3 R28, P4, PT, R28, R234, RZ ;  /* 0x000000ea1c1c7210 */ /* 0x000fe20007f9e0ff */
[----:B------:R-:W-:Y:S01]  /*12e0*/  IMAD R142, R0, 0xc8, RZ ;  /* 0x000000c8008e7824 */ /* 0x000fe200078e02ff */
[----:B------:R-:W-:Y:S01]  /*12f0*/  LEA.HI.X.SX32 R27, R18, R2, 0x1, P2 ;  /* 0x00000002121b7211 */ /* 0x000fe200010f0eff */
[C---:B------:R-:W-:Y:S01]  /*1300*/  IMAD R154, R0.reuse, 0xfe, RZ ;  /* 0x000000fe009a7824 */ /* 0x040fe200078e02ff */
[----:B------:R-:W-:Y:S01]  /*1310*/  IADD3 R32, P2, PT, R51, R234, RZ ;  /* 0x000000ea33207210 */ /* 0x000fe20007f5e0ff */
[----:B------:R-:W-:Y:S01]  /*1320*/  IMAD R157, R0, 0x1d, RZ ;  /* 0x0000001d009d7824 */ /* 0x000fe200078e02ff */
        /* <DEDUP_REMOVED lines=33> */
[----:B------:R-:W-:Y:S01]  /*1540*/  IMAD R213, R0, 0x2f, RZ ;  /* 0x0000002f00d57824 */ /* 0x000fe200078e02ff */
[----:B------:R-:W-:Y:S01]  /*1550*/  IADD3 R48, P1, PT, R48, R234, RZ ;  /* 0x000000ea30307210 */ /* 0x000fe20007f3e0ff */
[C---:B------:R-:W-:Y:S01]  /*1560*/  IMAD R225, R0.reuse, 0xcc, RZ ;  /* 0x000000cc00e17824 */ /* 0x040fe200078e02ff */
[C---:B------:R-:W-:Y:S01]  /*1570*/  LEA.HI.X.SX32 R47, R0.reuse, R2, 0x1, P4 ;  /* 0x00000002002f7211 */ /* 0x040fe200020f0eff */
[C---:B------:R-:W-:Y:S01]  /*1580*/  IMAD R228, R0.reuse, 0xbe, RZ ;  /* 0x000000be00e47824 */ /* 0x040fe200078e02ff */
[----:B------:R-:W-:Y:S01]  /*1590*/  IADD3 R52, P4, PT, R53, R234, RZ ;  /* 0x000000ea35347210 */ /* 0x000fe20007f9e0ff */
[C---:B------:R-:W-:Y:S01]  /*15a0*/  IMAD R230, R0.reuse, 0xce, RZ ;  /* 0x000000ce00e67824 */ /* 0x040fe200078e02ff */
[----:B------:R-:W-:Y:S01]  /*15b0*/  LEA.HI.X.SX32 R51, R51, R2, 0x1, P2 ;  /* 0x0000000233337211 */ /* 0x000fe200010f0eff */
[----:B------:R-:W-:Y:S01]  /*15c0*/  IMAD R232, R0, 0xde, RZ ;  /* 0x000000de00e87824 */ /* 0x000fe200078e02ff */
[----:B------:R-:W-:Y:S01]  /*15d0*/  IADD3 R56, P2, PT, R14, R234, RZ ;  /* 0x000000ea0e387210 */ /* 0x000fe20007f5e0ff */
[----:B0-----:R-:W-:Y:S01]  /*15e0*/  UIMAD UR4, UR71, UR4, URZ ;  /* 0x00000004470472a4 */ /* 0x001fe2000f8e02ff */
[----:B------:R-:W-:Y:S01]  /*15f0*/  LEA.HI.X.SX32 R49, R54, R2, 0x1, P1 ;  /* 0x0000000236317211 */ /* 0x000fe200008f0eff */
[----:B------:R-:W5:Y:S01]  /*1600*/  LDG.E.U16 R24, desc[UR16][R24.64] ;  /* 0x0000001018187981 */ /* 0x000f62000c1e1500 */
[----:B------:R-:W-:-:S02]  /*1610*/  IADD3 R54, P1, PT, R57, R234, RZ ;  /* 0x000000ea39367210 */ /* 0x000fc40007f3e0ff */
[----:B------:R-:W-:Y:S01]  /*1620*/  LEA.HI.X.SX32 R53, R59, R2, 0x1, P4 ;  /* 0x000000023b357211 */ /* 0x000fe200020f0eff */
[----:B------:R-:W5:Y:S01]  /*1630*/  LDG.E.U16 R13, desc[UR16][R12.64] ;  /* 0x000000100c0d7981 */ /* 0x000f62000c1e1500 */
[----:B------:R-:W-:Y:S02]  /*1640*/  IADD3 R58, P4, PT, R58, R234, RZ ;  /* 0x000000ea3a3a7210 */ /* 0x000fe40007f9e0ff */
[----:B------:R-:W-:Y:S01]  /*1650*/  LEA.HI.X.SX32 R57, R57, R2, 0x1, P2 ;  /* 0x0000000239397211 */ /* 0x000fe200010f0eff */
[----:B------:R-:W5:Y:S01]  /*1660*/  LDG.E.U16 R11, desc[UR16][R10.64] ;  /* 0x000000100a0b7981 */ /* 0x000f62000c1e1500 */
[----:B------:R-:W-:Y:S02]  /*1670*/  LEA R62, P2, R0, R234, 0x2 ;  /* 0x000000ea003e7211 */ /* 0x000fe400078410ff */
[----:B------:R-:W-:Y:S01]  /*1680*/  LEA.HI.X.SX32 R55, R55, R2, 0x1, P1 ;  /* 0x0000000237377211 */ /* 0x000fe200008f0eff */
[----:B------:R-:W5:Y:S01]  /*1690*/  LDG.E.U16 R9, desc[UR16][R8.64] ;  /* 0x0000001008097981 */ /* 0x000f62000c1e1500 */
[----:B------:R-:W-:-:S02]  /*16a0*/  IADD3 R60, P1, PT, R60, R234, RZ ;  /* 0x000000ea3c3c7210 */ /* 0x000fc40007f3e0ff */
[-C--:B------:R-:W-:Y:S01]  /*16b0*/  LEA.HI.X.SX32 R59, R14, R2.reuse, 0x1, P4 ;  /* 0x000000020e3b7211 */ /* 0x080fe200020f0eff */
[----:B------:R-:W5:Y:S01]  /*16c0*/  LDG.E.U16 R98, desc[UR16][R98.64] ;  /* 0x0000001062627981 */ /* 0x000f62000c1e1500 */
[----:B------:R-:W-:Y:S02]  /*16d0*/  LEA.HI.X.SX32 R67, R67, R2, 0x1, P5 ;  /* 0x0000000243437211 */ /* 0x000fe400028f0eff */
[----:B------:R-:W-:Y:S02]  /*16e0*/  IADD3 R64, P4, PT, R64, R234, RZ ;  /* 0x000000ea40407210 */ /* 0x000fe40007f9e0ff */
[----:B------:R-:W-:Y:S01]  /*16f0*/  LEA.HI.X.SX32 R109, R109, R2, 0x1, P6 ;  /* 0x000000026d6d7211 */ /* 0x000fe200030f0eff */
[C---:B------:R-:W-:Y:S01]  /*1700*/  IMAD R217, R0.reuse, 0xfc, RZ ;  /* 0x000000fc00d97824 */ /* 0x040fe200078e02ff */
[----:B------:R-:W-:Y:S01]  /*1710*/  IADD3 R68, P5, PT, R63, R234, RZ ;  /* 0x000000ea3f447210 */ /* 0x000fe20007fbe0ff */
[C---:B------:R-:W-:Y:S01]  /*1720*/  IMAD R219, R0.reuse, 0x8e, RZ ;  /* 0x0000008e00db7824 */ /* 0x040fe200078e02ff */
[----:B------:R-:W-:Y:S01]  /*1730*/  LEA.HI.X.SX32 R63, R61, R2, 0x1, P2 ;  /* 0x000000023d3f7211 */ /* 0x000fe200010f0eff */
[----:B------:R-:W-:Y:S01]  /*1740*/  IMAD R14, R0, 0x7e, RZ ;  /* 0x0000007e000e7824 */ /* 0x000fe200078e02ff */
[----:B------:R-:W-:Y:S01]  /*1750*/  IADD3 R70, P2, PT, R70, R234, RZ ;  /* 0x000000ea46467210 */ /* 0x000fe20007f5e0ff */
[----:B------:R0:W5:Y:S01]  /*1760*/  LDG.E.U16 R40, desc[UR16][R40.64] ;  /* 0x0000001028287981 */ /* 0x000162000c1e1500 */
[----:B------:R-:W-:-:S02]  /*1770*/  LEA.HI.X.SX32 R61, R149, R2, 0x1, P1 ;  /* 0x00000002953d7211 */ /* 0x000fc400008f0eff */
[----:B------:R-:W-:Y:S01]  /*1780*/  IADD3 R72, P1, PT, R72, R234, RZ ;  /* 0x000000ea48487210 */ /* 0x000fe20007f3e0ff */
[----:B------:R-:W5:Y:S01]  /*1790*/  LDG.E.U16 R20, desc[UR16][R20.64] ;  /* 0x0000001014147981 */ /* 0x000f62000c1e1500 */
[----:B------:R-:W-:Y:S02]  /*17a0*/  LEA.HI.X.SX32 R65, R65, R2, 0x1, P4 ;  /* 0x0000000241417211 */ /* 0x000fe400020f0eff */
[----:B------:R-:W-:Y:S01]  /*17b0*/  IADD3 R74, P4, PT, R69, R234, RZ ;  /* 0x000000ea454a7210 */ /* 0x000fe20007f9e0ff */
[----:B------:R-:W5:Y:S01]  /*17c0*/  LDG.E.U16 R7, desc[UR16][R6.64] ;  /* 0x0000001006077981 */ /* 0x000f62000c1e1500 */
[-C--:B------:R-:W-:Y:S01]  /*17d0*/  LEA.HI.X.SX32 R69, R162, R2.reuse, 0x1, P5 ;  /* 0x00000002a2457211 */ /* 0x080fe200028f0eff */
[----:B0-----:R-:W0:Y:S01]  /*17e0*/  LDC R41, c[0x0][0x380] ;  /* 0x0000e000ff297b82 */ /* 0x001e220000000800 */
[----:B------:R-:W-:Y:S01]  /*17f0*/  LEA.HI.X.SX32 R71, R71, R2, 0x1, P2 ;  /* 0x0000000247477211 */ /* 0x000fe200010f0eff */
[----:B------:R-:W5:Y:S01]  /*1800*/  LDG.E.U16 R5, desc[UR16][R4.64] ;  /* 0x0000001004057981 */ /* 0x000f62000c1e1500 */
[----:B------:R-:W-:-:S02]  /*1810*/  IADD3 R76, P5, PT, R73, R234, RZ ;  /* 0x000000ea494c7210 */ /* 0x000fc40007fbe0ff */
[----:B------:R-:W-:Y:S02]  /*1820*/  IADD3 R78, P2, PT, R141, R234, RZ ;  /* 0x000000ea8d4e7210 */ /* 0x000fe40007f5e0ff */
[C---:B------:R-:W-:Y:S01]  /*1830*/  LEA R18, R0.reuse, -R0, 0x6 ;  /* 0x8000000000127211 */ /* 0x040fe200078e30ff */
[----:B------:R-:W-:Y:S01]  /*1840*/  IMAD R22, R0, 0x57, RZ ;  /* 0x0000005700167824 */ /* 0x000fe200078e02ff */
[----:B------:R-:W-:Y:S01]  /*1850*/  LEA.HI.X.SX32 R73, R164, R2, 0x1, P1 ;  /* 0x00000002a4497211 */ /* 0x000fe200008f0eff */
[----:B------:R-:W-:Y:S01]  /*1860*/  USHF.L.U32 UR4, UR4, 0x1, URZ ;  /* 0x0000000104047899 */ /* 0x000fe200080006ff */
[----:B------:R-:W-:Y:S01]  /*1870*/  IADD3 R80, P1, PT, R83, R234, RZ ;  /* 0x000000ea53507210 */ /* 0x000fe20007f3e0ff */
[----:B------:R-:W5:Y:S01]  /*1880*/  LDG.E.U16 R42, desc[UR16][R42.64] ;  /* 0x000000102a2a7981 */ /* 0x000f62000c1e1500 */
[-C--:B------:R-:W-:Y:S02]  /*1890*/  LEA.HI.X.SX32 R75, R75, R2.reuse, 0x1, P4 ;  /* 0x000000024b4b7211 */ /* 0x080fe400020f0eff */
[----:B------:R-:W-:Y:S01]  /*18a0*/  LEA.HI.X.SX32 R79, R79, R2, 0x1, P2 ;  /* 0x000000024f4f7211 */ /* 0x000fe200010f0eff */
[----:B------:R-:W5:Y:S01]  /*18b0*/  LDG.E.U16 R26, desc[UR16][R26.64] ;  /* 0x000000101a1a7981 */ /* 0x000f62000c1e1500 */
[----:B------:R-:W-:-:S02]  /*18c0*/  IADD3 R82, P4, PT, R133, R234, RZ ;  /* 0x000000ea85527210 */ /* 0x000fc40007f9e0ff */
[----:B------:R-:W-:Y:S01]  /*18d0*/  IADD3 R84, P2, PT, R143, R234, RZ ;  /* 0x000000ea8f547210 */ /* 0x000fe20007f5e0ff */
[----:B------:R-:W5:Y:S01]  /*18e0*/  LDG.E.U16 R44, desc[UR16][R44.64] ;  /* 0x000000102c2c7981 */ /* 0x000f62000c1e1500 */
[----:B------:R-:W-:Y:S02]  /*18f0*/  LEA.HI.X.SX32 R81, R81, R2, 0x1, P1 ;  /* 0x0000000251517211 */ /* 0x000fe400008f0eff */
        /* <DEDUP_REMOVED lines=11> */
[----:B------:R-:W-:Y:S02]  /*19b0*/  LEA.HI.X.SX32 R77, R166, R2, 0x1, P5 ;  /* 0x00000002a64d7211 */ /* 0x000fe400028f0eff */
[----:B------:R-:W-:Y:S01]  /*19c0*/  IADD3 R94, P5, PT, R94, R234, RZ ;  /* 0x000000ea5e5e7210 */ /* 0x000fe20007fbe0ff */
[----:B------:R-:W5:Y:S01]  /*19d0*/  LDG.E.U16 R46, desc[UR16][R46.64] ;  /* 0x000000102e2e7981 */ /* 0x000f62000c1e1500 */
[----:B------:R-:W-:-:S02]  /*19e0*/  LEA.HI.X.SX32 R89, R89, R2, 0x1, P4 ;  /* 0x0000000259597211 */ /* 0x000fc400020f0eff */
        /* <DEDUP_REMOVED lines=9> */
[-C--:B------:R-:W-:Y:S01]  /*1a80*/  IADD3 R112, P5, PT, R151, R234.reuse, RZ ;  /* 0x000000ea97707210 */ /* 0x080fe20007fbe0ff */
[----:B------:R-:W5:Y:S01]  /*1a90*/  LDG.E.U16 R10, desc[UR16][R246.64] ;  /* 0x00000010f60a7981 */ /* 0x000f62000c1e1500 */
[----:B------:R-:W-:Y:S02]  /*1aa0*/  IADD3 R114, P6, PT, R199, R234, RZ ;  /* 0x000000eac7727210 */ /* 0x000fe40007fde0ff */
[----:B------:R-:W-:Y:S01]  /*1ab0*/  LEA.HI.X.SX32 R111, R111, R2, 0x1, P4 ;  /* 0x000000026f6f7211 */ /* 0x000fe200020f0eff */
[----:B------:R-:W5:Y:S01]  /*1ac0*/  LDG.E.U16 R8, desc[UR16][R244.64] ;  /* 0x00000010f4087981 */ /* 0x000f62000c1e1500 */
[----:B------:R-:W-:Y:S02]  /*1ad0*/  IADD3 R116, P4, PT, R203, R234, RZ ;  /* 0x000000eacb747210 */ /* 0x000fe40007f9e0ff */
[----:B------:R-:W-:Y:S01]  /*1ae0*/  LEA.HI.X.SX32 R91, R91, R2, 0x1, P2 ;  /* 0x000000025b5b7211 */ /* 0x000fe200010f0eff */
[----:B------:R-:W5:Y:S01]  /*1af0*/  LDG.E.U16 R6, desc[UR16][R242.64] ;  /* 0x00000010f2067981 */ /* 0x000f62000c1e1500 */
[----:B------:R-:W-:-:S02]  /*1b00*/  IADD3 R102, P2, PT, R102, R234, RZ ;  /* 0x000000ea66667210 */ /* 0x000fc40007f5e0ff */
[-C--:B------:R-:W-:Y:S01]  /*1b10*/  LEA.HI.X.SX32 R113, R113, R2.reuse, 0x1, P5 ;  /* 0x0000000271717211 */ /* 0x080fe200028f0eff */
[----:B------:R-:W5:Y:S01]  /*1b20*/  LDG.E.U16 R4, desc[UR16][R240.64] ;  /* 0x00000010f0047981 */ /* 0x000f62000c1e1500 */
[----:B------:R-:W-:Y:S02]  /*1b30*/  LEA.HI.X.SX32 R115, R115, R2, 0x1, P6 ;  /* 0x0000000273737211 */ /* 0x000fe400030f0eff */
[-C--:B------:R-:W-:Y:S01]  /*1b40*/  IADD3 R118, P5, PT, R209, R234.reuse, RZ ;  /* 0x000000ead1767210 */ /* 0x080fe20007fbe0ff */
[----:B------:R-:W5:Y:S01]  /*1b50*/  LDG.E.U16 R48, desc[UR16][R48.64] ;  /* 0x0000001030307981 */ /* 0x000f62000c1e1500 */
[----:B------:R-:W-:Y:S02]  /*1b60*/  IADD3 R120, P6, PT, R16, R234, RZ ;  /* 0x000000ea10787210 */ /* 0x000fe40007fde0ff */
[-C--:B------:R-:W-:Y:S01]  /*1b70*/  LEA.HI.X.SX32 R117, R117, R2.reuse, 0x1, P4 ;  /* 0x0000000275757211 */ /* 0x080fe200020f0eff */
[----:B------:R-:W5:Y:S01]  /*1b80*/  LDG.E.U16 R50, desc[UR16][R50.64] ;  /* 0x0000001032327981 */ /* 0x000f62000c1e1500 */
[----:B------:R-:W-:-:S02]  /*1b90*/  LEA.HI.X.SX32 R93, R93, R2, 0x1, P1 ;  /* 0x000000025d5d7211 */ /* 0x000fc400008f0eff */
[-C--:B------:R-:W-:Y:S01]  /*1ba0*/  IADD3 R122, P4, PT, R122, R234.reuse, RZ ;  /* 0x000000ea7a7a7210 */ /* 0x080fe20007f9e0ff */
[----:B------:R-:W5:Y:S01]  /*1bb0*/  LDG.E.U16 R52, desc[UR16][R52.64] ;  /* 0x0000001034347981 */ /* 0x000f62000c1e1500 */
[----:B------:R-:W-:Y:S02]  /*1bc0*/  IADD3 R104, P1, PT, R104, R234, RZ ;  /* 0x000000ea68687210 */ /* 0x000fe40007f3e0ff */
[-C--:B------:R-:W-:Y:S01]  /*1bd0*/  LEA.HI.X.SX32 R103, R103, R2.reuse, 0x1, P2 ;  /* 0x0000000267677211 */ /* 0x080fe200010f0eff */
[----:B------:R-:W5:Y:S01]  /*1be0*/  LDG.E.U16 R54, desc[UR16][R54.64] ;  /* 0x0000001036367981 */ /* 0x000f62000c1e1500 */
[-C--:B------:R-:W-:Y:S02]  /*1bf0*/  LEA.HI.X.SX32 R119, R119, R2.reuse, 0x1, P5 ;  /* 0x0000000277777211 */ /* 0x080fe400028f0eff */
[----:B------:R-:W-:Y:S01]  /*1c00*/  LEA.HI.X.SX32 R121, R121, R2, 0x1, P6 ;  /* 0x0000000279797211 */ /* 0x000fe200030f0eff */
[----:B------:R-:W5:Y:S01]  /*1c10*/  LDG.E.U16 R56, desc[UR16][R56.64] ;  /* 0x0000001038387981 */ /* 0x000f62000c1e1500 */
[----:B------:R-:W-:-:S02]  /*1c20*/  IADD3 R128, P2, PT, R123, R234, RZ ;  /* 0x000000ea7b807210 */ /* 0x000fc40007f5e0ff */
[-C--:B------:R-:W-:Y:S01]  /*1c30*/  IADD3 R124, P5, PT, R105, R234.reuse, RZ ;  /* 0x000000ea697c7210 */ /* 0x080fe20007fbe0ff */
[----:B------:R-:W5:Y:S01]  /*1c40*/  LDG.E.U16 R58, desc[UR16][R58.64] ;  /* 0x000000103a3a7981 */ /* 0x000f62000c1e1500 */
[----:B------:R-:W-:Y:S02]  /*1c50*/  IADD3 R126, P6, PT, R126, R234, RZ ;  /* 0x000000ea7e7e7210 */ /* 0x000fe40007fde0ff */
[-C--:B------:R-:W-:Y:S01]  /*1c60*/  LEA.HI.X.SX32 R123, R123, R2.reuse, 0x1, P4 ;  /* 0x000000027b7b7211 */ /* 0x080fe200020f0eff */
[----:B------:R-:W5:Y:S01]  /*1c70*/  LDG.E.U16 R62, desc[UR16][R62.64] ;  /* 0x000000103e3e7981 */ /* 0x000f62000c1e1500 */
[----:B------:R-:W-:Y:S02]  /*1c80*/  LEA.HI.X.SX32 R105, R105, R2, 0x1, P1 ;  /* 0x0000000269697211 */ /* 0x000fe400008f0eff */
[-C--:B------:R-:W-:Y:S01]  /*1c90*/  LEA R136, P4, R0, R234.reuse, 0x3 ;  /* 0x000000ea00887211 */ /* 0x080fe200078818ff */
[----:B------:R-:W5:Y:S01]  /*1ca0*/  LDG.E.U16 R60, desc[UR16][R60.64] ;  /* 0x000000103c3c7981 */ /* 0x000f62000c1e1500 */
[----:B------:R-:W-:-:S02]  /*1cb0*/  IADD3 R132, P1, PT, R129, R234, RZ ;  /* 0x000000ea81847210 */ /* 0x000fc40007f3e0ff */
[-C--:B------:R-:W-:Y:S01]  /*1cc0*/  LEA.HI.X.SX32 R129, R127, R2.reuse, 0x1, P2 ;  /* 0x000000027f817211 */ /* 0x080fe200010f0eff */
        /* <DEDUP_REMOVED lines=14> */
[-C--:B------:R-:W-:Y:S01]  /*1db0*/  IADD3 R150, P1, PT, R145, R234.reuse, RZ ;  /* 0x000000ea91967210 */ /* 0x080fe20007f3e0ff */
        /* <DEDUP_REMOVED lines=16> */
[----:B------:R-:W-:Y:S02]  /*1ec0*/  IADD3 R172, P4, PT, R172, R234, RZ ;  /* 0x000000eaacac7210 */ /* 0x000fe40007f9e0ff */
[-C--:B------:R-:W-:Y:S01]  /*1ed0*/  LEA.HI.X.SX32 R149, R182, R2.reuse, 0x1, P5 ;  /* 0x00000002b6957211 */ /* 0x080fe200028f0eff */
[----:B------:R-:W5:Y:S01]  /*1ee0*/  LDG.E.U16 R31, desc[UR16][R158.64] ;  /* 0x000000109e1f7981 */ /* 0x000f62000c1e1500 */
[----:B------:R-:W-:-:S02]  /*1ef0*/  LEA.HI.X.SX32 R141, R141, R2, 0x1, P3 ;  /* 0x000000028d8d7211 */ /* 0x000fc400018f0eff */
[----:B------:R-:W-:Y:S01]  /*1f00*/  IADD3 R162, P5, PT, R162, R234, RZ ;  /* 0x000000eaa2a27210 */ /* 0x000fe20007fbe0ff */
        /* <DEDUP_REMOVED lines=11> */
[-C--:B------:R-:W-:Y:S01]  /*1fc0*/  LEA.HI.X.SX32 R163, R163, R2.reuse, 0x1, P5 ;  /* 0x00000002a3a37211 */ /* 0x080fe200028f0eff */
[----:B------:R-:W5:Y:S01]  /*1fd0*/  LDG.E.U16 R92, desc[UR16][R92.64] ;  /* 0x000000105c5c7981 */ /* 0x000f62000c1e1500 */
[----:B------:R-:W-:Y:S02]  /*1fe0*/  LEA.HI.X.SX32 R143, R143, R2, 0x1, P3 ;  /* 0x000000028f8f7211 */ /* 0x000fe400018f0eff */
[----:B------:R-:W-:Y:S01]  /*1ff0*/  IADD3 R174, P5, PT, R174, R234, RZ ;  /* 0x000000eaaeae7210 */ /* 0x000fe20007fbe0ff */
[----:B------:R-:W5:Y:S01]  /*2000*/  LDG.E.U16 R33, desc[UR16][R162.64] ;  /* 0x00000010a2217981 */ /* 0x000f62000c1e1500 */
[----:B------:R-:W-:-:S02]  /*2010*/  LEA.HI.X.SX32 R165, R165, R2, 0x1, P2 ;  /* 0x00000002a5a57211 */ /* 0x000fc400010f0eff */
[----:B------:R-:W-:Y:S01]  /*2020*/  IADD3 R154, P3, PT, R154, R234, RZ ;  /* 0x000000ea9a9a7210 */ /* 0x000fe20007f7e0ff */
[----:B------:R1:W5:Y:S01]  /*2030*/  LDG.E.U16 R21, desc[UR16][R142.64] ;  /* 0x000000108e157981 */ /* 0x000362000c1e1500 */
[----:B------:R-:W-:Y:S02]  /*2040*/  LEA.HI.X.SX32 R151, R151, R2, 0x1, P1 ;  /* 0x0000000297977211 */ /* 0x000fe400008f0eff */
[----:B------:R-:W-:Y:S01]  /*2050*/  IADD3 R178, P2, PT, R169, R234, RZ ;  /* 0x000000eaa9b27210 */ /* 0x000fe20007f5e0ff */
[----:B------:R-:W5:Y:S01]  /*2060*/  LDG.E.U16 R35, desc[UR16][R164.64] ;  /* 0x00000010a4237981 */ /* 0x000f62000c1e1500 */
[----:B------:R-:W-:Y:S02]  /*2070*/  LEA.HI.X.SX32 R167, R167, R2, 0x1, P6 ;  /* 0x00000002a7a77211 */ /* 0x000fe400030f0eff */
[-C--:B------:R-:W-:Y:S01]  /*2080*/  IADD3 R156, P1, PT, R156, R234.reuse, RZ ;  /* 0x000000ea9c9c7210 */ /* 0x080fe20007f3e0ff */
[----:B------:R-:W5:Y:S01]  /*2090*/  LDG.E.U16 R94, desc[UR16][R94.64] ;  /* 0x000000105e5e7981 */ /* 0x000f62000c1e1500 */
[----:B------:R-:W-:Y:S01]  /*20a0*/  IADD3 R180, P6, PT, R180, R234, RZ ;  /* 0x000000eab4b47210 */ /* 0x000fe20007fde0ff */
[----:B-1----:R-:W1:Y:S01]  /*20b0*/  LDC.64 R142, c[0x0][0x388] ;  /* 0x0000e200ff8e7b82 */ /* 0x002e620000000a00 */
[----:B------:R-:W-:Y:S01]  /*20c0*/  LEA.HI.X.SX32 R189, R189, R2, 0x1, P4 ;  /* 0x00000002bdbd7211 */ /* 0x000fe200020f0eff */
[----:B------:R-:W5:Y:S01]  /*20d0*/  LDG.E.U16 R37, desc[UR16][R166.64] ;  /* 0x00000010a6257981 */ /* 0x000f62000c1e1500 */
[----:B------:R-:W-:-:S02]  /*20e0*/  IADD3 R194, P4, PT, R194, R234, RZ ;  /* 0x000000eac2c27210 */ /* 0x000fc40007f9e0ff */
[-C--:B------:R-:W-:Y:S01]  /*20f0*/  LEA.HI.X.SX32 R175, R175, R2.reuse, 0x1, P5 ;  /* 0x00000002afaf7211 */ /* 0x080fe200028f0eff */
[----:B------:R-:W5:Y:S01]  /*2100*/  LDG.E.U16 R100, desc[UR16][R100.64] ;  /* 0x0000001064647981 */ /* 0x000f62000c1e1500 */
[-C--:B------:R-:W-:Y:S02]  /*2110*/  LEA.HI.X.SX32 R155, R155, R2.reuse, 0x1, P3 ;  /* 0x000000029b9b7211 */ /* 0x080fe400018f0eff */
[----:B------:R-:W-:Y:S01]  /*2120*/  LEA.HI.X.SX32 R179, R179, R2, 0x1, P2 ;  /* 0x00000002b3b37211 */ /* 0x000fe200010f0eff */
[----:B------:R-:W5:Y:S01]  /*2130*/  LDG.E.U16 R106, desc[UR16][R106.64] ;  /* 0x000000106a6a7981 */ /* 0x000f62000c1e1500 */
[-C--:B------:R-:W-:Y:S02]  /*2140*/  IADD3 R190, P5, PT, R190, R234.reuse, RZ ;  /* 0x000000eabebe7210 */ /* 0x080fe40007fbe0ff */
[----:B------:R-:W-:Y:S01]  /*2150*/  IADD3 R168, P3, PT, R168, R234, RZ ;  /* 0x000000eaa8a87210 */ /* 0x000fe20007f7e0ff */
        /* <DEDUP_REMOVED lines=20> */
[----:B------:R-:W-:Y:S01]  /*22a0*/  LEA.HI.X.SX32 R193, R193, R2, 0x1, P6 ;  /* 0x00000002c1c17211 */ /* 0x000fe200030f0eff */
[----:B------:R-:W5:Y:S01]  /*22b0*/  LDG.E.U16 R116, desc[UR16][R116.64] ;  /* 0x0000001074747981 */ /* 0x000f62000c1e1500 */
[-C--:B------:R-:W-:Y:S02]  /*22c0*/  IADD3 R200, P2, PT, R231, R234.reuse, RZ ;  /* 0x000000eae7c87210 */ /* 0x080fe40007f5e0ff */
        /* <DEDUP_REMOVED lines=21> */
[-C--:B------:R-:W-:Y:S01]  /*2420*/  LEA.HI.X.SX32 R221, R215, R2.reuse, 0x1, P5 ;  /* 0x00000002d7dd7211 */ /* 0x080fe200028f0eff */
[----:B------:R-:W-:Y:S01]  /*2430*/  IMAD R223, R0, 0x9e, RZ ;  /* 0x0000009e00df7824 */ /* 0x000fe200078e02ff */
[-C--:B------:R-:W-:Y:S01]  /*2440*/  LEA.HI.X.SX32 R197, R197, R2.reuse, 0x1, P3 ;  /* 0x00000002c5c57211 */ /* 0x080fe200018f0eff */
[----:B------:R-:W5:Y:S01]  /*2450*/  LDG.E.U16 R126, desc[UR16][R126.64] ;  /* 0x000000107e7e7981 */ /* 0x000f62000c1e1500 */
[----:B------:R-:W-:Y:S01]  /*2460*/  LEA.HI.X.SX32 R215, R16, R2, 0x1, P2 ;  /* 0x0000000210d77211 */ /* 0x000fe200010f0eff */
[----:B------:R-:W-:Y:S01]  /*2470*/  IMAD R16, R0, 0x47, RZ ;  /* 0x0000004700107824 */ /* 0x000fe200078e02ff */
[----:B------:R-:W-:Y:S01]  /*2480*/  IADD3 R208, P3, PT, R225, R234, RZ ;  /* 0x000000eae1d07210 */ /* 0x000fe20007f7e0ff */
[----:B------:R-:W5:Y:S01]  /*2490*/  LDG.E.U16 R136, desc[UR16][R136.64] ;  /* 0x0000001088887981 */ /* 0x000f62000c1e1500 */
[----:B------:R-:W-:-:S02]  /*24a0*/  LEA.HI.X.SX32 R203, R203, R2, 0x1, P1 ;  /* 0x00000002cbcb7211 */ /* 0x000fc400008f0eff */
[-C--:B------:R-:W-:Y:S01]  /*24b0*/  LEA.HI.X.SX32 R213, R213, R2.reuse, 0x1, P4 ;  /* 0x00000002d5d57211 */ /* 0x080fe200020f0eff */
[C---:B------:R-:W-:Y:S01]  /*24c0*/  IMAD R235, R0.reuse, 0xee, RZ ;  /* 0x000000ee00eb7824 */ /* 0x040fe200078e02ff */
[----:B------:R-:W-:Y:S01]  /*24d0*/  LEA.HI.X.SX32 R211, R211, R2, 0x1, P6 ;  /* 0x00000002d3d37211 */ /* 0x000fe200030f0eff */
[----:B------:R-:W-:Y:S01]  /*24e0*/  IMAD R225, R0, 0xae, RZ ;  /* 0x000000ae00e17824 */ /* 0x000fe200078e02ff */
[-C--:B------:R-:W-:Y:S01]  /*24f0*/  IADD3 R216, P1, PT, R217, R234.reuse, RZ ;  /* 0x000000ead9d87210 */ /* 0x080fe20007f3e0ff */
[----:B------:R-:W5:Y:S01]  /*2500*/  LDG.E.U16 R138, desc[UR16][R138.64] ;  /* 0x000000108a8a7981 */ /* 0x000f62000c1e1500 */
[-C--:B------:R-:W-:Y:S02]  /*2510*/  IADD3 R218, P4, PT, R219, R234.reuse, RZ ;  /* 0x000000eadbda7210 */ /* 0x080fe40007f9e0ff */
[----:B------:R-:W-:Y:S01]  /*2520*/  IADD3 R226, P6, PT, R14, R234, RZ ;  /* 0x000000ea0ee27210 */ /* 0x000fe20007fde0ff */
[----:B------:R-:W5:Y:S01]  /*2530*/  LDG.E.U16 R130, desc[UR16][R130.64] ;  /* 0x0000001082827981 */ /* 0x000f62000c1e1500 */
[----:B------:R-:W-:-:S02]  /*2540*/  LEA.HI.X.SX32 R209, R209, R2, 0x1, P3 ;  /* 0x00000002d1d17211 */ /* 0x000fc400018f0eff */
[----:B------:R-:W-:Y:S01]  /*2550*/  IADD3 R222, P3, PT, R223, R234, RZ ;  /* 0x000000eadfde7210 */ /* 0x000fe20007f7e0ff */
[----:B------:R-:W-:Y:S01]  /*2560*/  IMAD R223, R0, 0x4f, RZ ;  /* 0x0000004f00df7824 */ /* 0x000fe200078e02ff */
[-C--:B------:R-:W-:Y:S01]  /*2570*/  LEA.HI.X.SX32 R227, R18, R2.reuse, 0x1, P6 ;  /* 0x0000000212e37211 */ /* 0x080fe200030f0eff */
[----:B------:R-:W-:Y:S01]  /*2580*/  IMAD R18, R0, 0x5f, RZ ;  /* 0x0000005f00127824 */ /* 0x000fe200078e02ff */
[-C--:B------:R-:W-:Y:S01]  /*2590*/  LEA.HI.X.SX32 R217, R14, R2.reuse, 0x1, P1 ;  /* 0x000000020ed97211 */ /* 0x080fe200008f0eff */
[----:B------:R-:W-:Y:S01]  /*25a0*/  IMAD R14, R0, 0x6f, RZ ;  /* 0x0000006f000e7824 */ /* 0x000fe200078e02ff */
[----:B------:R-:W-:Y:S01]  /*25b0*/  LEA.HI.X.SX32 R219, R16, R2, 0x1, P4 ;  /* 0x0000000210db7211 */ /* 0x000fe200020f0eff */
[C---:B------:R-:W-:Y:S01]  /*25c0*/  IMAD R16, R0.reuse, 0x67, RZ ;  /* 0x0000006700107824 */ /* 0x040fe200078e02ff */
[-C--:B------:R-:W-:Y:S01]  /*25d0*/  IADD3 R224, P5, PT, R225, R234.reuse, RZ ;  /* 0x000000eae1e07210 */ /* 0x080fe20007fbe0ff */
[----:B------:R-:W-:Y:S01]  /*25e0*/  IMAD R0, R0, 0x77, RZ ;  /* 0x0000007700007824 */ /* 0x000fe200078e02ff */
[-C--:B------:R-:W-:Y:S01]  /*25f0*/  IADD3 R228, P2, PT, R228, R234.reuse, RZ ;  /* 0x000000eae4e47210 */ /* 0x080fe20007f5e0ff */
[----:B------:R-:W5:Y:S01]  /*2600*/  LDG.E.U16 R134, desc[UR16][R134.64] ;  /* 0x0000001086867981 */ /* 0x000f62000c1e1500 */
[----:B------:R-:W-:-:S02]  /*2610*/  IADD3 R230, P6, PT, R230, R234, RZ ;  /* 0x000000eae6e67210 */ /* 0x000fc40007fde0ff */
[-C--:B------:R-:W-:Y:S01]  /*2620*/  IADD3 R232, P1, PT, R232, R234.reuse, RZ ;  /* 0x000000eae8e87210 */ /* 0x080fe20007f3e0ff */
[----:B------:R-:W5:Y:S01]  /*2630*/  LDG.E.U16 R150, desc[UR16][R150.64] ;  /* 0x0000001096967981 */ /* 0x000f62000c1e1500 */
[----:B------:R-:W-:Y:S02]  /*2640*/  IADD3 R234, P4, PT, R235, R234, RZ ;  /* 0x000000eaebea7210 */ /* 0x000fe40007f9e0ff */
[-C--:B------:R-:W-:Y:S01]  /*2650*/  LEA.HI.X.SX32 R223, R223, R2.reuse, 0x1, P3 ;  /* 0x00000002dfdf7211 */ /* 0x080fe200018f0eff */
[----:B------:R-:W5:Y:S01]  /*2660*/  LDG.E.U16 R144, desc[UR16][R144.64] ;  /* 0x0000001090907981 */ /* 0x000f62000c1e1500 */
[-C--:B------:R-:W-:Y:S02]  /*2670*/  LEA.HI.X.SX32 R225, R22, R2.reuse, 0x1, P5 ;  /* 0x0000000216e17211 */ /* 0x080fe400028f0eff */
[-C--:B------:R-:W-:Y:S01]  /*2680*/  LEA.HI.X.SX32 R229, R18, R2.reuse, 0x1, P2 ;  /* 0x0000000212e57211 */ /* 0x080fe200010f0eff */
[----:B------:R-:W5:Y:S01]  /*2690*/  LDG.E.U16 R146, desc[UR16][R146.64] ;  /* 0x0000001092927981 */ /* 0x000f62000c1e1500 */
[----:B------:R-:W-:-:S02]  /*26a0*/  LEA.HI.X.SX32 R231, R16, R2, 0x1, P6 ;  /* 0x0000000210e77211 */ /* 0x000fc400030f0eff */
[-C--:B------:R-:W-:Y:S01]  /*26b0*/  LEA.HI.X.SX32 R233, R14, R2.reuse, 0x1, P1 ;  /* 0x000000020ee97211 */ /* 0x080fe200008f0eff */
[----:B------:R-:W5:Y:S01]  /*26c0*/  LDG.E.U16 R16, desc[UR16][R236.64] ;  /* 0x00000010ec107981 */ /* 0x000f62000c1e1500 */
[----:B------:R-:W-:Y:S01]  /*26d0*/  LEA.HI.X.SX32 R235, R0, R2, 0x1, P4 ;  /* 0x0000000200eb7211 */ /* 0x000fe200020f0eff */
[----:B------:R-:W-:Y:S02]  /*26e0*/  IMAD R2, R177, UR5, RZ ;  /* 0x00000005b1027c24 */ /* 0x000fe4000f8e02ff */
[----:B------:R2:W5:Y:S03]  /*26f0*/  LDG.E.U16 R14, desc[UR16][R250.64] ;  /* 0x00000010fa0e7981 */ /* 0x000566000c1e1500 */
[----:B------:R-:W-:Y:S01]  /*2700*/  SHF.L.U32 R2, R2, 0x1, RZ ;  /* 0x0000000102027819 */ /* 0x000fe200000006ff */
[----:B------:R-:W5:Y:S01]  /*2710*/  LDG.E.U16 R0, desc[UR16][R238.64] ;  /* 0x00000010ee007981 */ /* 0x000f62000c1e1500 */
[----:B------:R-:W-:-:S03]  /*2720*/  R2UR UR69, R17 ;  /* 0x00000000114572ca */ /* 0x000fc600000e0000 */
[----:B------:R-:W5:Y:S01]  /*2730*/  LDG.E.U16 R148, desc[UR16][R148.64] ;  /* 0x0000001094947981 */ /* 0x000f62000c1e1500 */
[----:B--2---:R-:W2:Y:S01]  /*2740*/  S2R R251, SR_TID.X ;  /* 0x0000000000fb7919 */ /* 0x004ea20000002100 */
[----:B0-----:R-:W-:Y:S01]  /*2750*/  IADD3 R41, PT, PT, R2, UR4, R41 ;  /* 0x0000000402297c10 */ /* 0x001fe2000fffe029 */
[----:B------:R-:W0:Y:S01]  /*2760*/  LDCU UR4, c[0x0][0x3c8] ;  /* 0x00007900ff0477ac */ /* 0x000e220008000800 */
[----:B------:R-:W5:Y:S02]  /*2770*/  LDG.E.U16 R152, desc[UR16][R152.64] ;  /* 0x0000001098987981 */ /* 0x000f64000c1e1500 */
[CC--:B------:R-:W-:Y:S02]  /*2780*/  LEA R2, R140.reuse, R41.reuse, 0x6 ;  /* 0x000000298c027211 */ /* 0x0c0fe400078e30ff */
[----:B------:R-:W5:Y:S04]  /*2790*/  LDG.E.U16 R178, desc[UR16][R178.64] ;  /* 0x00000010b2b27981 */ /* 0x000f68000c1e1500 */
[----:B------:R3:W5:Y:S04]  /*27a0*/  LDG.E.U16 R43, desc[UR16][R2.64] ;  /* 0x00000010022b7981 */ /* 0x000768000c1e1500 */
[----:B------:R-:W5:Y:S04]  /*27b0*/  LDG.E.U16 R170, desc[UR16][R170.64] ;  /* 0x00000010aaaa7981 */ /* 0x000f68000c1e1500 */
[----:B------:R-:W5:Y:S01]  /*27c0*/  LDG.E.U16 R172, desc[UR16][R172.64] ;  /* 0x00000010acac7981 */ /* 0x000f62000c1e1500 */
[----:B---3--:R-:W3:Y:S01]  /*27d0*/  LDC.64 R2, c[0x0][0x3c0] ;  /* 0x0000f000ff027b82 */ /* 0x008ee20000000a00 */
[C---:B------:R-:W-:Y:S01]  /*27e0*/  LEA R18, R140.reuse, R41, 0x7 ;  /* 0x000000298c127211 */ /* 0x040fe200078e38ff */
[C-C-:B------:R-:W-:Y:S01]  /*27f0*/  IMAD R22, R140.reuse, 0x82, R41.reuse ;  /* 0x000000828c167824 */ /* 0x140fe200078e0229 */
[----:B------:R-:W5:Y:S01]  /*2800*/  LDG.E.U16 R174, desc[UR16][R174.64] ;  /* 0x00000010aeae7981 */ /* 0x000f62000c1e1500 */
[----:B------:R-:W-:-:S03]  /*2810*/  IMAD R66, R140, 0x84, R41 ;  /* 0x000000848c427824 */ /* 0x000fc600078e0229 */
[----:B------:R-:W5:Y:S01]  /*2820*/  LDG.E.U16 R180, desc[UR16][R180.64] ;  /* 0x00000010b4b47981 */ /* 0x000f62000c1e1500 */
[----:B--2---:R-:W-:Y:S01]  /*2830*/  SHF.R.U32.HI R154, RZ, 0x7, R251 ;  /* 0x00000007ff9a7819 */ /* 0x004fe200000116fb */
[--C-:B------:R-:W-:Y:S02]  /*2840*/  IMAD R96, R140, 0x86, R41.reuse ;  /* 0x000000868c607824 */ /* 0x100fe400078e0229 */
[----:B------:R2:W5:Y:S01]  /*2850*/  LDG.E.U16 R23, desc[UR16][R22.64] ;  /* 0x0000001016177981 */ /* 0x000562000c1e1500 */
[----:B------:R-:W-:Y:S01]  /*2860*/  SGXT.U32 R154, R154, 0x1 ;  /* 0x000000019a9a781a */ /* 0x000fe20000000000 */
[----:B------:R-:W-:Y:S01]  /*2870*/  IMAD R140, R140, 0x88, R41 ;  /* 0x000000888c8c7824 */ /* 0x000fe200078e0229 */
[----:B------:R-:W-:Y:S01]  /*2880*/  LOP3.LUT R41, R251, 0x7f, RZ, 0xc0, !PT ;  /* 0x0000007ffb297812 */ /* 0x000fe200078ec0ff */
[----:B------:R4:W5:Y:S04]  /*2890*/  LDG.E.U16 R45, desc[UR16][R18.64] ;  /* 0x00000010122d7981 */ /* 0x000968000c1e1500 */
[----:B0-----:R-:W-:Y:S01]  /*28a0*/  IMAD R41, R41, UR4, RZ ;  /* 0x0000000429297c24 */ /* 0x001fe2000f8e02ff */
[----:B------:R0:W5:Y:S01]  /*28b0*/  LDG.E.U16 R67, desc[UR16][R66.64] ;  /* 0x0000001042437981 */ /* 0x000162000c1e1500 */
[----:B---3--:R-:W-:-:S02]  /*28c0*/  IMAD R154, R154, R3, RZ ;  /* 0x000000039a9a7224 */ /* 0x008fc400078e02ff */
[----:B------:R-:W-:Y:S01]  /*28d0*/  IMAD R2, R2, UR71, RZ ;  /* 0x0000004702027c24 */ /* 0x000fe2000f8e02ff */
[----:B------:R3:W5:Y:S02]  /*28e0*/  LDG.E.U16 R97, desc[UR16][R96.64] ;  /* 0x0000001060617981 */ /* 0x000764000c1e1500 */
[----:B--2---:R-:W-:Y:S02]  /*28f0*/  LEA R22, R3, R154, 0x1 ;  /* 0x0000009a03167211 */ /* 0x004fe400078e08ff */
[----:B----4-:R-:W-:Y:S01]  /*2900*/  SHF.L.U32 R18, R41, 0x1, RZ ;  /* 0x0000000129127819 */ /* 0x010fe200000006ff */
[----:B------:R2:W5:Y:S01]  /*2910*/  LDG.E.U16 R141, desc[UR16][R140.64] ;  /* 0x000000108c8d7981 */ /* 0x000562000c1e1500 */
[----:B------:R-:W-:Y:S02]  /*2920*/  SHF.L.U32 R19, R2, 0x1, RZ ;  /* 0x0000000102137819 */ /* 0x000fe400000006ff */
[----:B0-----:R-:W-:Y:S01]  /*2930*/  LEA R66, R3, R22, 0x1 ;  /* 0x0000001603427211 */ /* 0x001fe200078e08ff */
[----:B------:R-:W-:Y:S01]  /*2940*/  IMAD.HI R41, R41, 0x2, RZ ;  /* 0x0000000229297827 */ /* 0x000fe200078e02ff */
[----:B-1----:R-:W-:Y:S01]  /*2950*/  IADD3 R19, P1, P2, R18, R142, R19 ;  /* 0x0000008e12137210 */ /* 0x002fe20007a3e013 */
[----:B------:R0:W5:Y:S02]  /*2960*/  LDG.E.U16 R188, desc[UR16][R188.64] ;  /* 0x00000010bcbc7981 */ /* 0x000164000c1e1500 */
[----:B------:R-:W-:Y:S01]  /*2970*/  IMAD.HI R2, R2, 0x2, RZ ;  /* 0x0000000202027827 */ /* 0x000fe200078e02ff */
[----:B------:R-:W-:Y:S01]  /*2980*/  LEA R18, R3, R66, 0x1 ;  /* 0x0000004203127211 */ /* 0x000fe200078e08ff */
[----:B------:R0:W5:Y:S03]  /*2990*/  LDG.E.U16 R182, desc[UR16][R182.64] ;  /* 0x00000010b6b67981 */ /* 0x000166000c1e1500 */
[----:B------:R-:W-:Y:S01]  /*29a0*/  IADD3.X R41, PT, PT, R41, R143, R2, P1, P2 ;  /* 0x0000008f29297210 */ /* 0x000fe20000fe4402 */
[----:B------:R0:W5:Y:S01]  /*29b0*/  LDG.E.U16 R192, desc[UR16][R192.64] ;  /* 0x00000010c0c07981 */ /* 0x000162000c1e1500 */
[----:B------:R-:W-:-:S02]  /*29c0*/  LEA R2, R3, R18, 0x1 ;  /* 0x0000001203027211 */ /* 0x000fc400078e08ff */
[C---:B------:R-:W-:Y:S01]  /*29d0*/  LEA R168, P1, R154.reuse, R19, 0x1 ;  /* 0x000000139aa87211 */ /* 0x040fe200078208ff */
[----:B------:R0:W5:Y:S01]  /*29e0*/  LDG.E.U16 R184, desc[UR16][R184.64] ;  /* 0x00000010b8b87981 */ /* 0x000162000c1e1500 */
[C---:B---3--:R-:W-:Y:S02]  /*29f0*/  LEA R96, R3.reuse, R2, 0x1 ;  /* 0x0000000203607211 */ /* 0x048fe400078e08ff */
[----:B------:R-:W-:Y:S01]  /*2a00*/  LEA.HI.X.SX32 R169, R154, R41, 0x1, P1 ;  /* 0x000000299aa97211 */ /* 0x000fe200008f0eff */
[----:B------:R0:W5:Y:S01]  /*2a10*/  LDG.E.U16 R186, desc[UR16][R186.64] ;  /* 0x00000010baba7981 */ /* 0x000162000c1e1500 */
[----:B--2---:R-:W-:Y:S02]  /*2a20*/  LEA R140, R3, R96, 0x1 ;  /* 0x00000060038c7211 */ /* 0x004fe400078e08ff */
[-C--:B------:R-:W-:Y:S01]  /*2a30*/  LEA R166, P2, R22, R19.reuse, 0x1 ;  /* 0x0000001316a67211 */ /* 0x080fe200078408ff */
[----:B------:R0:W5:Y:S01]  /*2a40*/  LDG.E.U16 R190, desc[UR16][R190.64] ;  /* 0x00000010bebe7981 */ /* 0x000162000c1e1500 */
[----:B------:R-:W-:-:S02]  /*2a50*/  LEA R164, P1, R66, R19, 0x1 ;  /* 0x0000001342a47211 */ /* 0x000fc400078208ff */
[----:B------:R-:W-:Y:S01]  /*2a60*/  LEA R162, P3, R18, R19, 0x1 ;  /* 0x0000001312a27211 */ /* 0x000fe200078608ff */
[----:B------:R0:W5:Y:S01]  /*2a70*/  LDG.E.U16 R194, desc[UR16][R194.64] ;  /* 0x00000010c2c27981 */ /* 0x000162000c1e1500 */
[----:B------:R-:W-:Y:S02]  /*2a80*/  LEA R17, R3, R140, 0x1 ;  /* 0x0000008c03117211 */ /* 0x000fe400078e08ff */
[----:B------:R-:W-:Y:S01]  /*2a90*/  SHF.R.U32.HI R47, RZ, 0x5, R251 ;  /* 0x00000005ff2f7819 */ /* 0x000fe200000116fb */
[----:B------:R0:W5:Y:S01]  /*2aa0*/  LDG.E.U16 R196, desc[UR16][R196.64] ;  /* 0x00000010c4c47981 */ /* 0x000162000c1e1500 */
[-C--:B------:R-:W-:Y:S02]  /*2ab0*/  LEA.HI.X.SX32 R167, R22, R41.reuse, 0x1, P2 ;  /* 0x0000002916a77211 */ /* 0x080fe400010f0eff */
[-C--:B------:R-:W-:Y:S01]  /*2ac0*/  LEA.HI.X.SX32 R165, R66, R41.reuse, 0x1, P1 ;  /* 0x0000002942a57211 */ /* 0x080fe200008f0eff */
[----:B------:R0:W5:Y:S01]  /*2ad0*/  LDG.E.U16 R198, desc[UR16][R198.64] ;  /* 0x00000010c6c67981 */ /* 0x000162000c1e1500 */
[----:B------:R-:W-:-:S02]  /*2ae0*/  LEA.HI.X.SX32 R163, R18, R41, 0x1, P3 ;  /* 0x0000002912a37211 */ /* 0x000fc400018f0eff */
[C---:B------:R-:W-:Y:S01]  /*2af0*/  SHF.L.U32 R142, R251.reuse, 0x8, RZ ;  /* 0x00000008fb8e7819 */ /* 0x040fe200000006ff */
[----:B------:R0:W5:Y:S01]  /*2b00*/  LDG.E.U16 R206, desc[UR16][R206.64] ;  /* 0x00000010cece7981 */ /* 0x000162000c1e1500 */
[----:B------:R-:W-:Y:S02]  /*2b10*/  SHF.L.U32 R133, R251, 0x1, RZ ;  /* 0x00000001fb857819 */ /* 0x000fe400000006ff */
[-C--:B------:R-:W-:Y:S01]  /*2b20*/  LEA R160, P1, R2, R19.reuse, 0x1 ;  /* 0x0000001302a07211 */ /* 0x080fe200078208ff */
[----:B------:R0:W5:Y:S01]  /*2b30*/  LDG.E.U16 R200, desc[UR16][R200.64] ;  /* 0x00000010c8c87981 */ /* 0x000162000c1e1500 */
[-C--:B------:R-:W-:Y:S02]  /*2b40*/  LEA R158, P2, R96, R19.reuse, 0x1 ;  /* 0x00000013609e7211 */ /* 0x080fe400078408ff */
[-C--:B------:R-:W-:Y:S01]  /*2b50*/  LEA R156, P3, R140, R19.reuse, 0x1 ;  /* 0x000000138c9c7211 */ /* 0x080fe200078608ff */
[----:B------:R0:W5:Y:S01]  /*2b60*/  LDG.E.U16 R202, desc[UR16][R202.64] ;  /* 0x00000010caca7981 */ /* 0x000162000c1e1500 */
[----:B------:R-:W-:-:S02]  /*2b70*/  LEA R154, P4, R17, R19, 0x1 ;  /* 0x00000013119a7211 */ /* 0x000fc400078808ff */
[----:B------:R-:W-:Y:S01]  /*2b80*/  R2UR UR4, R47 ;  /* 0x000000002f0472ca */ /* 0x000fe200000e0000 */
[----:B------:R0:W5:Y:S01]  /*2b90*/  LDG.E.U16 R212, desc[UR16][R212.64] ;  /* 0x00000010d4d47981 */ /* 0x000162000c1e1500 */
[----:B------:R-:W-:-:S03]  /*2ba0*/  LEA.HI.X.SX32 R161, R2, R41, 0x1, P1 ;  /* 0x0000002902a17211 */ /* 0x000fc600008f0eff */
[----:B------:R0:W5:Y:S01]  /*2bb0*/  LDG.E.U16 R204, desc[UR16][R204.64] ;  /* 0x00000010cccc7981 */ /* 0x000162000c1e1500 */
[----:B------:R-:W-:-:S03]  /*2bc0*/  LEA.HI.X.SX32 R159, R96, R41, 0x1, P2 ;  /* 0x00000029609f7211 */ /* 0x000fc600010f0eff */
[----:B------:R0:W5:Y:S01]  /*2bd0*/  LDG.E.U16 R208, desc[UR16][R208.64] ;  /* 0x00000010d0d07981 */ /* 0x000162000c1e1500 */
[----:B------:R-:W-:-:S03]  /*2be0*/  LEA.HI.X.SX32 R157, R140, R41, 0x1, P3 ;  /* 0x000000298c9d7211 */ /* 0x000fc600018f0eff */
[----:B------:R0:W5:Y:S01]  /*2bf0*/  LDG.E.U16 R220, desc[UR16][R220.64] ;  /* 0x00000010dcdc7981 */ /* 0x000162000c1e1500 */
[----:B------:R-:W-:-:S03]  /*2c00*/  LEA.HI.X.SX32 R155, R17, R41, 0x1, P4 ;  /* 0x00000029119b7211 */ /* 0x000fc600020f0eff */
[----:B------:R0:W5:Y:S01]  /*2c10*/  LDG.E.U16 R210, desc[UR16][R210.64] ;  /* 0x00000010d2d27981 */ /* 0x000162000c1e1500 */
[----:B------:R-:W-:-:S03]  /*2c20*/  LOP3.LUT R142, R142, 0xc07e, R133, 0xc8, !PT ;  /* 0x0000c07e8e8e7812 */ /* 0x000fc600078ec885 */
[----:B------:R0:W5:Y:S04]  /*2c30*/  LDG.E.U16 R214, desc[UR16][R214.64] ;  /* 0x00000010d6d67981 */ /* 0x000168000c1e1500 */
        /* <DEDUP_REMOVED lines=8> */
[----:B------:R0:W5:Y:S01]  /*2cc0*/  LDG.E.U16 R234, desc[UR16][R234.64] ;  /* 0x00000010eaea7981 */ /* 0x000162000c1e1500 */
[----:B------:R-:W-:Y:S05]  /*2cd0*/  @P0 BRA `(.L_x_5) ;  /* 0x0000000000180947 */ /* 0x000fea0003800000 */
[----:B------:R-:W-:Y:S01]  /*2ce0*/  ELECT P1, URZ, PT ;  /* 0x0000000000ff782f */ /* 0x000fe20003820000 */
[----:B------:R-:W-:Y:S01]  /*2cf0*/  HFMA2 R2, -RZ, RZ, 0, 5.9604644775390625e-08 ;  /* 0x00000001ff027431 */ /* 0x000fe200000001ff */
[----:B------:R-:W-:Y:S01]  /*2d00*/  UMOV UR5, 0x40 ;  /* 0x0000004000057882 */ /* 0x000fe20000000000 */
[----:B------:R-:W-:Y:S01]  /*2d10*/  UVIRTCOUNT.DEALLOC.SMPOOL 0x80 ;  /* 0x000000800000784c */ /* 0x000fe20000000000 */
[----:B------:R-:W-:-:S09]  /*2d20*/  ULEA UR5, UR8, UR5, 0x18 ;  /* 0x0000000508057291 */ /* 0x000fd2000f8ec0ff */
[----:B------:R1:W-:Y:S03]  /*2d30*/  @P1 STS.U8 [UR5], R2 ;  /* 0x00000002ff001988 */ /* 0x0003e60008000005 */
.L_x_5:
[----:B------:R-:W2:Y:S01]  /*2d40*/  LDL.LU R17, [R1+0x8] ;  /* 0x0000080001117983 */ /* 0x000ea20000300800 */
[----:B------:R-:W-:-:S03]  /*2d50*/  USHF.L.U32 UR11, UR4, 0x15, URZ ;  /* 0x00000015040b7899 */ /* 0x000fc600080006ff */
[----:B-----5:R3:W-:Y:S04]  /*2d60*/  STS.U16 [R142+UR70+0x1c00], R5 ;  /* 0x001c00058e007988 */ /* 0x0207e80008000446 */
[----:B------:R4:W-:Y:S01]  /*2d70*/  STS.U16 [R142+UR70+0x3400], R7 ;  /* 0x003400078e007988 */ /* 0x0009e20008000446 */
[----:B------:R-:W-:-:S03]  /*2d80*/  ULOP3.LUT UR64, UR4, 0x4, URZ, 0xc0, !UPT ;  /* 0x0000000404407892 */ /* 0x000fc6000f8ec0ff */
[----:B------:R-:W-:Y:S04]  /*2d90*/  STS.U16 [R142+UR70+0x800], R176 ;  /* 0x000800b08e007988 */ /* 0x000fe80008000446 */
        /* <DEDUP_REMOVED lines=10> */
[----:B------:R-:W-:Y:S01]  /*2e40*/  STS.U16 [R142+UR70+0x3c00], R0 ;  /* 0x003c00008e007988 */ /* 0x000fe20008000446 */
[----:B------:R-:W-:Y:S01]  /*2e50*/  LOP3.LUT P1, RZ, R251, 0xff, RZ, 0xc0, !PT ;  /* 0x000000fffbff7812 */ /* 0x000fe2000782c0ff */
[----:B------:R-:W-:Y:S01]  /*2e60*/  UMOV UR8, 0x1 ;  /* 0x0000000100087882 */ /* 0x000fe20000000000 */
[----:B------:R-:W-:Y:S01]  /*2e70*/  UIADD3 UR15, UPT, UPT, UR70, 0x13000, URZ ;  /* 0x00013000460f7890 */ /* 0x000fe2000fffe0ff */
[----:B-1----:R-:W2:Y:S01]  /*2e80*/  LDL.LU R2, [R1] ;  /* 0x0000000001027983 */ /* 0x002ea20000300800 */
[C---:B---3--:R-:W-:Y:S01]  /*2e90*/  LOP3.LUT R5, R142.reuse, 0x20, RZ, 0x3c, !PT ;  /* 0x000000208e057812 */ /* 0x048fe200078e3cff */
[----:B------:R-:W-:Y:S01]  /*2ea0*/  ULOP3.LUT UR11, UR11, 0x600000, URZ, 0xc0, !UPT ;  /* 0x006000000b0b7892 */ /* 0x000fe2000f8ec0ff */
[C---:B----4-:R-:W-:Y:S01]  /*2eb0*/  LOP3.LUT R7, R142.reuse, 0x30, RZ, 0x3c, !PT ;  /* 0x000000308e077812 */ /* 0x050fe200078e3cff */
[----:B------:R-:W1:Y:S01]  /*2ec0*/  LDCU UR10, c[0x0][0x3f0] ;  /* 0x00007e00ff0a77ac */ /* 0x000e620008000800 */
[----:B------:R-:W-:Y:S01]  /*2ed0*/  PRMT R19, RZ, 0x7610, R19 ;  /* 0x00007610ff137816 */ /* 0x000fe20000000013 */
[----:B------:R-:W3:Y:S01]  /*2ee0*/  LDCU UR5, c[0x0][0x3d4] ;  /* 0x00007a80ff0577ac */ /* 0x000ee20008000800 */
[----:B------:R-:W4:Y:S01]  /*2ef0*/  LDCU UR9, c[0x0][0x3d8] ;  /* 0x00007b00ff0977ac */ /* 0x000f220008000800 */
[----:B------:R-:W0:Y:S01]  /*2f00*/  LDCU UR12, c[0x0][0x3d8] ;  /* 0x00007b00ff0c77ac */ /* 0x000e220008000800 */
[----:B--2---:R-:W-:Y:S04]  /*2f10*/  STS.U16 [R142+UR70], R17 ;  /* 0x000000118e007988 */ /* 0x004fe80008000446 */
[----:B------:R2:W-:Y:S04]  /*2f20*/  STS.U16 [R142+UR70+0x400], R2 ;  /* 0x000400028e007988 */ /* 0x0005e80008000446 */
[----:B--2---:R-:W2:Y:S01]  /*2f30*/  LDL.LU R2, [R1+0x4] ;  /* 0x0000040001027983 */ /* 0x004ea20000300800 */
[----:B------:R-:W-:Y:S01]  /*2f40*/  LOP3.LUT R17, R142, 0x10, RZ, 0x3c, !PT ;  /* 0x000000108e117812 */ /* 0x000fe200078e3cff */
[----:B------:R-:W-:Y:S01]  /*2f50*/  UIADD3 UR68, UPT, UPT, UR69, UR11, URZ ;  /* 0x0000000b45447290 */ /* 0x000fe2000fffe0ff */
[----:B-1----:R-:W-:Y:S01]  /*2f60*/  ISETP.LT.AND P2, PT, RZ, UR10, PT ;  /* 0x0000000aff007c0c */ /* 0x002fe2000bf41270 */
[----:B------:R-:W-:Y:S01]  /*2f70*/  VOTEU.ALL UP0, P1 ;  /* 0x0000000000ff7886 */ /* 0x000fe20000800000 */
[----:B------:R-:W-:Y:S01]  /*2f80*/  VOTEU.ALL UP1, P1 ;  /* 0x0000000000ff7886 */ /* 0x000fe20000820000 */
[----:B------:R1:W-:Y:S01]  /*2f90*/  STS.U16 [R17+UR70+0x2080], R23 ;  /* 0x0020801711007988 */ /* 0x0003e20008000446 */
[----:B------:R-:W-:Y:S01]  /*2fa0*/  ULEA UR68, UR64, UR68, 0x5 ;  /* 0x0000004440447291 */ /* 0x000fe2000f8e28ff */
[----:B------:R-:W-:-:S02]  /*2fb0*/  PRMT R9, RZ, 0x7610, R9 ;  /* 0x00007610ff097816 */ /* 0x000fc40000000009 */
[----:B------:R-:W-:Y:S01]  /*2fc0*/  STS.U16 [R17+UR70+0x2480], R16 ;  /* 0x0024801011007988 */ /* 0x000fe20008000446 */
[----:B------:R-:W-:-:S04]  /*2fd0*/  @!UP0 UIADD3 UR6, UPT, UPT, -UR8, 0x100000, URZ ;  /* 0x0010000008068890 */ /* 0x000fc8000fffe1ff */
[----:B------:R-:W-:Y:S02]  /*2fe0*/  @!UP0 USHF.L.U32 UR7, UR6, 0xb, URZ ;  /* 0x0000000b06078899 */ /* 0x000fe400080006ff */
[----:B------:R-:W-:Y:S01]  /*2ff0*/  @!UP0 USHF.L.U32 UR6, UR6, 0x1, URZ ;  /* 0x0000000106068899 */ /* 0x000fe200080006ff */
[----:B------:R-:W-:Y:S01]  /*3000*/  PRMT R15, RZ, 0x7610, R15 ;  /* 0x00007610ff0f7816 */ /* 0x000fe2000000000f */
[----:B------:R-:W-:Y:S01]  /*3010*/  STS.U16 [R17+UR70+0x2880], R20 ;  /* 0x0028801411007988 */ /* 0x000fe20008000446 */
[----:B------:R-:W-:Y:S01]  /*3020*/  PRMT R11, RZ, 0x7610, R11 ;  /* 0x00007610ff0b7816 */ /* 0x000fe2000000000b */
[----:B-1----:R-:W1:Y:S01]  /*3030*/  LDC.64 R22, c[0x0][0x390] ;  /* 0x0000e400ff167b82 */ /* 0x002e620000000a00 */
[----:B------:R-:W-:Y:S01]  /*3040*/  PRMT R8, RZ, 0x7610, R8 ;  /* 0x00007610ff087816 */ /* 0x000fe20000000008 */
[----:B------:R-:W-:Y:S01]  /*3050*/  STS.U16 [R17+UR70+0x2c80], R24 ;  /* 0x002c801811007988 */ /* 0x000fe20008000446 */
[----:B------:R-:W-:Y:S02]  /*3060*/  PRMT R10, RZ, 0x7610, R10 ;  /* 0x00007610ff0a7816 */ /* 0x000fe4000000000a */
[----:B------:R-:W-:Y:S01]  /*3070*/  PRMT R13, RZ, 0x7610, R13 ;  /* 0x00007610ff0d7816 */ /* 0x000fe2000000000d */
        /* <DEDUP_REMOVED lines=11> */
[----:B------:R0:W-:Y:S04]  /*3130*/  STS.U16 [R17+UR70+0x3c80], R48 ;  /* 0x003c803011007988 */ /* 0x0001e80008000446 */
[----:B------:R-:W-:Y:S04]  /*3140*/  STS.U16 [R5+UR70+0x500], R252 ;  /* 0x000500fc05007988 */ /* 0x000fe80008000446 */
[----:B------:R-:W-:Y:S01]  /*3150*/  STS.U16 [R5+UR70+0x900], R50 ;  /* 0x0009003205007988 */ /* 0x000fe20008000446 */
[----:B0-----:R-:W-:-:S03]  /*3160*/  PRMT R17, RZ, 0x7610, R17 ;  /* 0x00007610ff117816 */ /* 0x001fc60000000011 */
        /* <DEDUP_REMOVED lines=16> */
[----:B0-----:R-:W-:-:S03]  /*3270*/  LOP3.LUT R5, R142, 0x40, RZ, 0x3c, !PT ;  /* 0x000000408e057812 */ /* 0x001fc600078e3cff */
        /* <DEDUP_REMOVED lines=34> */
[----:B------:R0:W-:Y:S04]  /*34a0*/  STS.U16 [R7+UR70+0xe80], R29 ;  /* 0x000e801d07007988 */ /* 0x0001e80008000446 */
[----:B------:R0:W-:Y:S04]  /*34b0*/  STS.U16 [R7+UR70+0x1280], R31 ;  /* 0x0012801f07007988 */ /* 0x0001e80008000446 */
[----:B------:R-:W-:Y:S01]  /*34c0*/  STS.U16 [R7+UR70+0x1680], R33 ;  /* 0x0016802107007988 */ /* 0x000fe20008000446 */
[----:B------:R-:W-:Y:S03]  /*34d0*/  STTM.x128 tmem[UR68], RZ ;  /* 0x000000ff000079ed */ /* 0x000fe600083c0044 */
[----:B------:R-:W-:Y:S01]  /*34e0*/  STS.U16 [R7+UR70+0x1a80], R35 ;  /* 0x001a802307007988 */ /* 0x000fe20008000446 */
[----:B------:R-:W-:Y:S01]  /*34f0*/  LOP3.LUT R0, R251, 0xf, RZ, 0xc0, !PT ;  /* 0x0000000ffb007812 */ /* 0x000fe200078ec0ff */
[----:B0-----:R-:W0:Y:S02]  /*3500*/  LDC R29, c[0x0][0x3d8] ;  /* 0x0000f600ff1d7b82 */ /* 0x001e240000000800 */
[----:B------:R-:W-:Y:S04]  /*3510*/  STS.U16 [R7+UR70+0x1e80], R37 ;  /* 0x001e802507007988 */ /* 0x000fe80008000446 */
[----:B------:R-:W-:Y:S04]  /*3520*/  STS.U16 [R7+UR70+0x2280], R170 ;  /* 0x002280aa07007988 */ /* 0x000fe80008000446 */
[----:B------:R-:W-:Y:S04]  /*3530*/  STS.U16 [R7+UR70+0x2680], R172 ;  /* 0x002680ac07007988 */ /* 0x000fe80008000446 */
[----:B------:R-:W-:Y:S04]  /*3540*/  STS.U16 [R7+UR70+0x2a80], R174 ;  /* 0x002a80ae07007988 */ /* 0x000fe80008000446 */
[----:B--2---:R-:W-:Y:S04]  /*3550*/  STS.U16 [R7+UR70+0x280], R2 ;  /* 0x0002800207007988 */ /* 0x004fe80008000446 */
[----:B------:R-:W-:Y:S04]  /*3560*/  STS.U16 [R7+UR70+0x2e80], R184 ;  /* 0x002e80b807007988 */ /* 0x000fe80008000446 */
[----:B------:R-:W-:Y:S04]  /*3570*/  STS.U16 [R7+UR70+0x3280], R186 ;  /* 0x003280ba07007988 */ /* 0x000fe80008000446 */
[----:B------:R-:W-:Y:S04]  /*3580*/  STS.U16 [R7+UR70+0x3680], R190 ;  /* 0x003680be07007988 */ /* 0x000fe80008000446 */
[----:B------:R-:W-:Y:S04]  /*3590*/  STS.U16 [R7+UR70+0x3a80], R194 ;  /* 0x003a80c207007988 */ /* 0x000fe80008000446 */
[----:B------:R2:W-:Y:S01]  /*35a0*/  STS.U16 [R7+UR70+0x3e80], R196 ;  /* 0x003e80c407007988 */ /* 0x0005e20008000446 */
[----:B------:R-:W-:Y:S01]  /*35b0*/  SHF.R.U32.HI R4, RZ, 0x4, R251 ;  /* 0x00000004ff047819 */ /* 0x000fe200000116fb */
[----:B------:R-:W0:Y:S02]  /*35c0*/  LDC R31, c[0x0][0x3d8] ;  /* 0x0000f600ff1f7b82 */ /* 0x000e240000000800 */
[----:B------:R-:W-:Y:S04]  /*35d0*/  STS.U16 [R5+UR70+0x300], R124 ;  /* 0x0003007c05007988 */ /* 0x000fe80008000446 */
[----:B------:R-:W-:Y:S01]  /*35e0*/  STS.U16 [R5+UR70+0x700], R152 ;  /* 0x0007009805007988 */ /* 0x000fe20008000446 */
[----:B--2---:R-:W-:-:S03]  /*35f0*/  LOP3.LUT R7, R142, 0x70, RZ, 0x3c, !PT ;  /* 0x000000708e077812 */ /* 0x004fc600078e3cff */
        /* <DEDUP_REMOVED lines=17> */
[----:B---3--:R-:W-:Y:S01]  /*3710*/  IMAD R0, R0, UR5, RZ ;  /* 0x0000000500007c24 */ /* 0x008fe2000f8e02ff */
[----:B--2---:R-:W2:Y:S02]  /*3720*/  LDC R25, c[0x0][0x3d8] ;  /* 0x0000f600ff197b82 */ /* 0x004ea40000000800 */
[----:B------:R-:W-:Y:S04]  /*3730*/  STS.U16 [R7+UR70+0xf80], R192 ;  /* 0x000f80c007007988 */ /* 0x000fe80008000446 */
[----:B------:R-:W-:Y:S04]  /*3740*/  STS.U16 [R7+UR70+0x1380], R206 ;  /* 0x001380ce07007988 */ /* 0x000fe80008000446 */
[----:B------:R-:W-:Y:S04]  /*3750*/  STS.U16 [R7+UR70+0x1780], R212 ;  /* 0x001780d407007988 */ /* 0x000fe80008000446 */
[----:B------:R-:W-:Y:S04]  /*3760*/  STS.U16 [R7+UR70+0x1b80], R220 ;  /* 0x001b80dc07007988 */ /* 0x000fe80008000446 */
[----:B------:R-:W-:Y:S04]  /*3770*/  STS.U16 [R7+UR70+0x1f80], R226 ;  /* 0x001f80e207007988 */ /* 0x000fe80008000446 */
[----:B------:R3:W-:Y:S04]  /*3780*/  STS.U16 [R7+UR70+0x3f80], R27 ;  /* 0x003f801b07007988 */ /* 0x0007e80008000446 */
[----:B------:R-:W-:Y:S04]  /*3790*/  STS.U16 [R7+UR70+0x2380], R218 ;  /* 0x002380da07007988 */ /* 0x000fe80008000446 */
[----:B------:R-:W-:Y:S04]  /*37a0*/  STS.U16 [R7+UR70+0x2780], R222 ;  /* 0x002780de07007988 */ /* 0x000fe80008000446 */
[----:B------:R-:W-:Y:S04]  /*37b0*/  STS.U16 [R7+UR70+0x2b80], R224 ;  /* 0x002b80e007007988 */ /* 0x000fe80008000446 */
[----:B------:R-:W-:Y:S04]  /*37c0*/  STS.U16 [R7+UR70+0x2f80], R228 ;  /* 0x002f80e407007988 */ /* 0x000fe80008000446 */
[----:B------:R-:W-:Y:S04]  /*37d0*/  STS.U16 [R7+UR70+0x3380], R230 ;  /* 0x003380e607007988 */ /* 0x000fe80008000446 */
[----:B------:R-:W-:Y:S04]  /*37e0*/  STS.U16 [R7+UR70+0x3780], R232 ;  /* 0x003780e807007988 */ /* 0x000fe80008000446 */
[----:B------:R0:W-:Y:S01]  /*37f0*/  STS.U16 [R7+UR70+0x3b80], R234 ;  /* 0x003b80ea07007988 */ /* 0x0001e20008000446 */
[C---:B------:R-:W-:Y:S01]  /*3800*/  SHF.L.U32 R5, R0.reuse, 0x1, RZ ;  /* 0x0000000100057819 */ /* 0x040fe200000006ff */
[----:B---3--:R-:W3:Y:S01]  /*3810*/  LDC R27, c[0x0][0x3d8] ;  /* 0x0000f600ff1b7b82 */ /* 0x008ee20000000800 */
[----:B------:R-:W0:Y:S07]  /*3820*/  FENCE.VIEW.ASYNC.T ;  /* 0x00000000000073c6 */ /* 0x000e2e0000000200 */
[----:B0-----:R-:W-:Y:S08]  /*3830*/  BAR.SYNC.DEFER_BLOCKING 0x0 ;  /* 0x0000000000007b1d */ /* 0x001ff00000010000 */
[----:B------:R-:W0:Y:S01]  /*3840*/  LDC R7, c[0x0][0x3d8] ;  /* 0x0000f600ff077b82 */ /* 0x000e220000000800 */
[----:B------:R-:W1:Y:S02]  /*3850*/  FENCE.VIEW.ASYNC.S ;  /* 0x00000000000073c6 */ /* 0x000e640000000000 */
[----:B-1----:R1:W1:Y:S05]  /*3860*/  @!UP1 SYNCS.EXCH.64 URZ, [UR15], UR6 ;  /* 0x000000060fff95b2 */ /* 0x00226a0008000100 */
[----:B-1----:R-:W-:Y:S06]  /*3870*/  BAR.SYNC.DEFER_BLOCKING 0x0 ;  /* 0x0000000000007b1d */ /* 0x002fec0000010000 */
[----:B------:R-:W1:Y:S01]  /*3880*/  LDCU UR6, c[0x0][0x3d0] ;  /* 0x00007a00ff0677ac */ /* 0x000e620008000800 */
[----:B------:R-:W3:Y:S04]  /*3890*/  @P2 LDG.E.U16 R9, desc[UR16][R168.64] ;  /* 0x00000010a8092981 */ /* 0x000ee8000c1e1500 */
[----:B------:R-:W3:Y:S04]  /*38a0*/  @P2 LDG.E.U16 R15, desc[UR16][R160.64] ;  /* 0x00000010a00f2981 */ /* 0x000ee8000c1e1500 */
[----:B------:R-:W3:Y:S04]  /*38b0*/  @P2 LDG.E.U16 R11, desc[UR16][R166.64] ;  /* 0x00000010a60b2981 */ /* 0x000ee8000c1e1500 */
[----:B------:R-:W3:Y:S04]  /*38c0*/  @P2 LDG.E.U16 R17, desc[UR16][R158.64] ;  /* 0x000000109e112981 */ /* 0x000ee8000c1e1500 */
[----:B------:R-:W3:Y:S04]  /*38d0*/  @P2 LDG.E.U16 R8, desc[UR16][R164.64] ;  /* 0x00000010a4082981 */ /* 0x000ee8000c1e1500 */
[----:B------:R-:W3:Y:S04]  /*38e0*/  @P2 LDG.E.U16 R10, desc[UR16][R156.64] ;  /* 0x000000109c0a2981 */ /* 0x000ee8000c1e1500 */
[----:B------:R-:W3:Y:S04]  /*38f0*/  @P2 LDG.E.U16 R13, desc[UR16][R162.64] ;  /* 0x00000010a20d2981 */ /* 0x000ee8000c1e1500 */
[----:B------:R-:W3:Y:S01]  /*3900*/  @P2 LDG.E.U16 R19, desc[UR16][R154.64] ;  /* 0x000000109a132981 */ /* 0x000ee2000c1e1500 */
[----:B-1----:R-:W-:Y:S01]  /*3910*/  UIMAD UR6, UR71, UR6, URZ ;  /* 0x00000006470672a4 */ /* 0x002fe2000f8e02ff */
[----:B------:R-:W-:Y:S01]  /*3920*/  IMAD.HI R2, R0, 0x2, RZ ;  /* 0x0000000200027827 */ /* 0x000fe200078e02ff */
[----:B------:R-:W-:Y:S01]  /*3930*/  SGXT.U32 R0, R4, 0x4 ;  /* 0x000000040400781a */ /* 0x000fe20000000000 */
[----:B------:R-:W-:Y:S01]  /*3940*/  VOTEU.ALL UP1, P1 ;  /* 0x0000000000ff7886 */ /* 0x000fe20000820000 */
[----:B------:R-:W-:Y:S01]  /*3950*/  USHF.L.U32 UR5, UR6, 0x1, URZ ;  /* 0x0000000106057899 */ /* 0x000fe200080006ff */
[----:B------:R-:W-:Y:S01]  /*3960*/  SHF.R.S32.HI R6, RZ, 0x7, R251 ;  /* 0x00000007ff067819 */ /* 0x000fe200000114fb */
[----:B------:R-:W-:Y:S01]  /*3970*/  UIMAD.WIDE UR6, UR6, 0x2, URZ ;  /* 0x00000002060678a5 */ /* 0x000fe2000f8e02ff */
[----:B----4-:R-:W-:Y:S01]  /*3980*/  IMAD R4, R0, UR9, RZ ;  /* 0x0000000900047c24 */ /* 0x010fe2000f8e02ff */
[----:B------:R-:W-:Y:S01]  /*3990*/  LEA.HI R0, R251, 0x70, RZ, 0x1c ;  /* 0x00000070fb007811 */ /* 0x000fe200078fe0ff */
[----:B------:R-:W-:Y:S01]  /*39a0*/  UIADD3 UR14, UPT, UPT, UR69, 0x100, URZ ;  /* 0x00000100450e7890 */ /* 0x000fe2000fffe0ff */
[----:B------:R-:W-:-:S02]  /*39b0*/  IADD3 R147, P3, P4, R5, UR5, R22 ;  /* 0x0000000505937c10 */ /* 0x000fc4000fc7e016 */
[----:B------:R-:W-:Y:S01]  /*39c0*/  SGXT R6, R6, 0x1 ;  /* 0x000000010606781a */ /* 0x000fe20000000200 */
[----:B------:R-:W-:Y:S01]  /*39d0*/  UIADD3 UR13, UPT, UPT, UR11, UR14, URZ ;  /* 0x0000000e0b0d7290 */ /* 0x000fe2000fffe0ff */
[----:B------:R-:W-:Y:S01]  /*39e0*/  IADD3.X R23, PT, PT, R2, UR7, R23, P3, P4 ;  /* 0x0000000702177c10 */ /* 0x000fe20009fe8417 */
[----:B------:R-:W1:Y:S01]  /*39f0*/  LDCU UR5, c[0x0][0x3d8] ;  /* 0x00007b00ff0577ac */ /* 0x000e620008000800 */
[----:B------:R-:W-:Y:S02]  /*3a00*/  LEA.HI R2, R251, 0x30, RZ, 0x1c ;  /* 0x00000030fb027811 */ /* 0x000fe400078fe0ff */
[----:B------:R-:W-:Y:S01]  /*3a10*/  LOP3.LUT R6, R6, 0x90, RZ, 0xc0, !PT ;  /* 0x0000009006067812 */ /* 0x000fe200078ec0ff */
[----:B------:R-:W-:Y:S02]  /*3a20*/  ULEA UR13, UR64, UR13, 0x2 ;  /* 0x0000000d400d7291 */ /* 0x000fe4000f8e10ff */
[----:B------:R-:W-:-:S04]  /*3a30*/  @!UP0 UIADD3 UR6, UPT, UPT, -UR8, 0x100000, URZ ;  /* 0x0010000008068890 */ /* 0x000fc8000fffe1ff */
[----:B------:R-:W-:Y:S02]  /*3a40*/  @!UP0 USHF.L.U32 UR7, UR6, 0xb, URZ ;  /* 0x0000000b06078899 */ /* 0x000fe400080006ff */
[----:B------:R-:W-:Y:S01]  /*3a50*/  @!UP0 USHF.L.U32 UR6, UR6, 0x1, URZ ;  /* 0x0000000106068899 */ /* 0x000fe200080006ff */
[----:B------:R-:W-:Y:S01]  /*3a60*/  IMAD R5, R2, UR12, RZ ;  /* 0x0000000c02057c24 */ /* 0x000fe2000f8e02ff */
[----:B0-----:R-:W-:Y:S02]  /*3a70*/  LEA R2, R7, R4, 0x4 ;  /* 0x0000000407027211 */ /* 0x001fe400078e20ff */
[----:B------:R-:W-:Y:S02]  /*3a80*/  LOP3.LUT R21, R6, 0x7e, R133, 0x78, !PT ;  /* 0x0000007e06157812 */ /* 0x000fe400078e7885 */
[----:B------:R-:W-:Y:S02]  /*3a90*/  LEA R172, P3, R2, R147, 0x1 ;  /* 0x0000009302ac7211 */ /* 0x000fe400078608ff */
[----:B------:R-:W-:-:S02]  /*3aa0*/  LOP3.LUT R20, R251, 0x40, RZ, 0xc0, !PT ;  /* 0x00000040fb147812 */ /* 0x000fc400078ec0ff */
[----:B------:R-:W-:Y:S02]  /*3ab0*/  LEA.HI.X.SX32 R173, R2, R23, 0x1, P3 ;  /* 0x0000001702ad7211 */ /* 0x000fe400018f0eff */
[----:B------:R-:W-:Y:S01]  /*3ac0*/  LEA R134, R20, R21, 0x5 ;  /* 0x0000001514867211 */ /* 0x000fe200078e28ff */
[----:B-1----:R-:W-:Y:S01]  /*3ad0*/  IMAD R7, R0, UR5, RZ ;  /* 0x0000000500077c24 */ /* 0x002fe2000f8e02ff */
[----:B--2---:R-:W-:Y:S01]  /*3ae0*/  LEA R0, R25, R2, 0x4 ;  /* 0x0000000219007211 */ /* 0x004fe200078e20ff */
[----:B------:R0:W1:Y:S01]  /*3af0*/  @!UP1 SYNCS.EXCH.64 URZ, [UR70+0x13008], UR6 ;  /* 0x0130080646ff95b2 */ /* 0x0000620008000100 */
[C---:B------:R-:W-:Y:S01]  /*3b00*/  LEA R174, P4, R4.reuse, R147, 0x1 ;  /* 0x0000009304ae7211 */ /* 0x040fe200078808ff */
[----:B------:R-:W-:Y:S01]  /*3b10*/  VOTEU.ALL UP1, P1 ;  /* 0x0000000000ff7886 */ /* 0x000fe20000820000 */
[----:B---3--:R-:W-:Y:S01]  /*3b20*/  LEA R6, R27, R0, 0x5 ;  /* 0x000000001b067211 */ /* 0x008fe200078e28ff */
[----:B------:R-:W-:Y:S01]  /*3b30*/  UIADD3 UR5, UPT, UPT, UR70, 0x11000, URZ ;  /* 0x0001100046057890 */ /* 0x000fe2000fffe0ff */
[----:B------:R-:W-:-:S02]  /*3b40*/  LEA.HI.X.SX32 R175, R4, R23, 0x1, P4 ;  /* 0x0000001704af7211 */ /* 0x000fc400020f0eff */
[----:B------:R-:W-:Y:S02]  /*3b50*/  LEA R150, P3, R6, R147, 0x1 ;  /* 0x0000009306967211 */ /* 0x000fe400078608ff */
[----:B------:R-:W-:Y:S02]  /*3b60*/  LOP3.LUT R180, R134, 0x20, RZ, 0x3c, !PT ;  /* 0x0000002086b47812 */ /* 0x000fe400078e3cff */
[----:B------:R-:W-:Y:S01]  /*3b70*/  LEA.HI.X.SX32 R151, R6, R23, 0x1, P3 ;  /* 0x0000001706977211 */ /* 0x000fe200018f0eff */
[----:B0-----:R-:W-:-:S04]  /*3b80*/  @!UP0 UIADD3 UR6, UPT, UPT, -UR8, 0x100000, URZ ;  /* 0x0010000008068890 */ /* 0x001fc8000fffe1ff */
[----:B------:R-:W-:Y:S02]  /*3b90*/  @!UP0 USHF.L.U32 UR7, UR6, 0xb, URZ ;  /* 0x0000000b06078899 */ /* 0x000fe400080006ff */
[----:B------:R-:W-:Y:S01]  /*3ba0*/  @!UP0 USHF.L.U32 UR6, UR6, 0x1, URZ ;  /* 0x0000000106068899 */ /* 0x000fe200080006ff */
[----:B------:R-:W-:Y:S02]  /*3bb0*/  ISETP.EQ.U32.AND P3, PT, RZ, UR4, P2 ;  /* 0x00000004ff007c0c */ /* 0x000fe40009762070 */
[----:B------:R-:W-:Y:S02]  /*3bc0*/  LEA R4, R29, R6, 0x4 ;  /* 0x000000061d047211 */ /* 0x000fe400078e20ff */
[C---:B------:R-:W-:Y:S02]  /*3bd0*/  LOP3.LUT R179, R134.reuse, 0x40, RZ, 0x3c, !PT ;  /* 0x0000004086b37812 */ /* 0x040fe400078e3cff */
[----:B------:R-:W-:Y:S02]  /*3be0*/  LOP3.LUT R178, R134, 0x60, RZ, 0x3c, !PT ;  /* 0x0000006086b27812 */ /* 0x000fe400078e3cff */
[----:B------:R-:W-:-:S02]  /*3bf0*/  LEA R152, P5, R5, R147, 0x1 ;  /* 0x0000009305987211 */ /* 0x000fc400078a08ff */
[C---:B------:R-:W-:Y:S02]  /*3c00*/  LEA R170, P4, R0.reuse, R147, 0x1 ;  /* 0x0000009300aa7211 */ /* 0x040fe400078808ff */
[----:B------:R-:W-:Y:S02]  /*3c10*/  LEA R2, R31, R4, 0x4 ;  /* 0x000000041f027211 */ /* 0x000fe400078e20ff */
[-C--:B------:R-:W-:Y:S02]  /*3c20*/  LEA.HI.X.SX32 R153, R5, R23.reuse, 0x1, P5 ;  /* 0x0000001705997211 */ /* 0x080fe400028f0eff */
[----:B------:R-:W-:Y:S02]  /*3c30*/  LEA.HI.X.SX32 R171, R0, R23, 0x1, P4 ;  /* 0x0000001700ab7211 */ /* 0x000fe400020f0eff */
[-C--:B------:R-:W-:Y:S02]  /*3c40*/  LEA R144, P6, R7, R147.reuse, 0x1 ;  /* 0x0000009307907211 */ /* 0x080fe400078c08ff */
[----:B------:R-:W-:-:S02]  /*3c50*/  LEA R148, P4, R4, R147, 0x1 ;  /* 0x0000009304947211 */ /* 0x000fc400078808ff */
[----:B------:R-:W-:Y:S02]  /*3c60*/  LEA R146, P5, R2, R147, 0x1 ;  /* 0x0000009302927211 */ /* 0x000fe400078a08ff */
[-C--:B------:R-:W-:Y:S02]  /*3c70*/  LEA.HI.X.SX32 R145, R7, R23.reuse, 0x1, P6 ;  /* 0x0000001707917211 */ /* 0x080fe400030f0eff */
[-C--:B------:R-:W-:Y:S02]  /*3c80*/  LEA.HI.X.SX32 R149, R4, R23.reuse, 0x1, P4 ;  /* 0x0000001704957211 */ /* 0x080fe400020f0eff */
[----:B------:R-:W-:Y:S02]  /*3c90*/  LEA.HI.X.SX32 R147, R2, R23, 0x1, P5 ;  /* 0x0000001702937211 */ /* 0x000fe400028f0eff */
[----:B------:R-:W-:Y:S02]  /*3ca0*/  PRMT R24, RZ, 0x7610, R24 ;  /* 0x00007610ff187816 */ /* 0x000fe40000000018 */
[----:B------:R-:W-:-:S02]  /*3cb0*/  PRMT R26, RZ, 0x7610, R26 ;  /* 0x00007610ff1a7816 */ /* 0x000fc4000000001a */
[----:B------:R-:W-:Y:S02]  /*3cc0*/  PRMT R28, RZ, 0x7610, R28 ;  /* 0x00007610ff1c7816 */ /* 0x000fe4000000001c */
[----:B------:R-:W-:Y:S02]  /*3cd0*/  PRMT R138, RZ, 0x7610, R138 ;  /* 0x00007610ff8a7816 */ /* 0x000fe4000000008a */
[----:B------:R-:W-:Y:S02]  /*3ce0*/  PRMT R140, RZ, 0x7610, R140 ;  /* 0x00007610ff8c7816 */ /* 0x000fe4000000008c */
[----:B------:R-:W-:Y:S02]  /*3cf0*/  PRMT R142, RZ, 0x7610, R142 ;  /* 0x00007610ff8e7816 */ /* 0x000fe4000000008e */
[----:B------:R-:W-:Y:S02]  /*3d00*/  PRMT R176, RZ, 0x7610, R176 ;  /* 0x00007610ffb07816 */ /* 0x000fe400000000b0 */
[----:B------:R-:W-:Y:S01]  /*3d10*/  PRMT R182, RZ, 0x7610, R182 ;  /* 0x00007610ffb67816 */ /* 0x000fe200000000b6 */
[----:B------:R0:W-:Y:S04]  /*3d20*/  STS.U16 [R134+UR70+0x10000], R9 ;  /* 0x0100000986007988 */ /* 0x0001e80008000446 */
[----:B------:R0:W-:Y:S04]  /*3d30*/  STS.U16 [R134+UR70+0x10400], R15 ;  /* 0x0104000f86007988 */ /* 0x0001e80008000446 */
[----:B------:R0:W-:Y:S04]  /*3d40*/  STS.U16 [R180+UR70+0x10100], R11 ;  /* 0x0101000bb4007988 */ /* 0x0001e80008000446 */
[----:B------:R0:W-:Y:S04]  /*3d50*/  STS.U16 [R180+UR70+0x10500], R17 ;  /* 0x01050011b4007988 */ /* 0x0001e80008000446 */
[----:B------:R0:W-:Y:S04]  /*3d60*/  STS.U16 [R179+UR70+0x10200], R8 ;  /* 0x01020008b3007988 */ /* 0x0001e80008000446 */
[----:B------:R0:W-:Y:S04]  /*3d70*/  STS.U16 [R179+UR70+0x10600], R10 ;  /* 0x0106000ab3007988 */ /* 0x0001e80008000446 */
[----:B------:R0:W-:Y:S04]  /*3d80*/  STS.U16 [R178+UR70+0x10300], R13 ;  /* 0x0103000db2007988 */ /* 0x0001e80008000446 */
[----:B------:R0:W-:Y:S01]  /*3d90*/  STS.U16 [R178+UR70+0x10700], R19 ;  /* 0x01070013b2007988 */ /* 0x0001e20008000446 */
[----:B-1----:R1:W-:Y:S06]  /*3da0*/  MEMBAR.ALL.CTA ;  /* 0x0000000000007992 */ /* 0x0023ec0000008000 */
[----:B-1----:R-:W-:Y:S04]  /*3db0*/  FENCE.VIEW.ASYNC.S ;  /* 0x00000000000073c6 */ /* 0x002fe80000000000 */
[----:B------:R-:W1:Y:S02]  /*3dc0*/  FENCE.VIEW.ASYNC.S ;  /* 0x00000000000073c6 */ /* 0x000e640000000000 */
[----:B-1----:R0:W1:Y:S02]  /*3dd0*/  @!UP1 SYNCS.EXCH.64 URZ, [UR70+0x11000], UR6 ;  /* 0x0110000646ff95b2 */ /* 0x0020640008000100 */
[----:B-1----:R-:W-:Y:S06]  /*3de0*/  BAR.SYNC.DEFER_BLOCKING 0x0 ;  /* 0x0000000000007b1d */ /* 0x002fec0000010000 */
[----:B0-----:R-:W-:Y:S05]  /*3df0*/  @!P3 BRA `(.L_x_6) ;  /* 0x00000004007cb947 */ /* 0x001fea0003800000 */
[----:B------:R-:W-:Y:S02]  /*3e00*/  USHF.R.U32.HI UR52, URZ, 0x4, UR70 ;  /* 0x00000004ff347899 */ /* 0x000fe40008011646 */
[----:B------:R-:W-:Y:S02]  /*3e10*/  UIADD3 UR40, UPT, UPT, UR70, 0x10000, URZ ;  /* 0x0001000046287890 */ /* 0x000fe4000fffe0ff */
[----:B------:R-:W-:Y:S02]  /*3e20*/  USGXT.U32 UR52, UR52, 0xe ;  /* 0x0000000e3434789a */ /* 0x000fe40008000000 */
[----:B------:R-:W-:Y:S02]  /*3e30*/  USHF.R.U32.HI UR42, URZ, 0x4, UR40 ;  /* 0x00000004ff2a7899 */ /* 0x000fe40008011628 */
[----:B------:R-:W-:Y:S02]  /*3e40*/  UIADD3 UR44, UP1, UPT, UR52, 0x4000080, URZ ;  /* 0x04000080342c7890 */ /* 0x000fe4000ff3e0ff */
[----:B------:R-:W-:Y:S01]  /*3e50*/  USGXT.U32 UR42, UR42, 0xe ;  /* 0x0000000e2a2a789a */ /* 0x000fe20008000000 */
[----:B------:R-:W-:Y:S01]  /*3e60*/  UMOV UR12, URZ ;  /* 0x000000ff000c7c82 */ /* 0x000fe20008000000 */
[----:B------:R-:W-:Y:S01]  /*3e70*/  UMOV UR43, URZ ;  /* 0x000000ff002b7c82 */ /* 0x000fe20008000000 */
[----:B------:R-:W-:-:S02]  /*3e80*/  UIADD3.X UR45, UPT, UPT, UR12, 0x40004040, URZ, UP1, !UPT ;  /* 0x400040400c2d7890 */ /* 0x000fc40008ffe4ff */
[----:B------:R-:W-:Y:S02]  /*3e90*/  UIADD3 UR48, UP1, UPT, UR42, 0x2, URZ ;  /* 0x000000022a307890 */ /* 0x000fe4000ff3e0ff */
[----:B------:R-:W-:Y:S02]  /*3ea0*/  ULOP3.LUT UR52, UR52, 0x4000000, URZ, 0xfc, !UPT ;  /* 0x0400000034347892 */ /* 0x000fe4000f8efcff */
[----:B------:R-:W-:Y:S02]  /*3eb0*/  UIADD3.X UR49, UPT, UPT, UR43, 0x40004040, URZ, UP1, !UPT ;  /* 0x400040402b317890 */ /* 0x000fe40008ffe4ff */
[----:B------:R-:W-:Y:S02]  /*3ec0*/  UIADD3.64 UR54, UPT, UPT, UR44, 0x80, URZ ;  /* 0x000000802c367897 */ /* 0x000fe4000fffe0ff */
[----:B------:R-:W-:Y:S02]  /*3ed0*/  UIADD3.64 UR58, UPT, UPT, UR48, 0x2, URZ ;  /* 0x00000002303a7897 */ /* 0x000fe4000fffe0ff */
[----:B------:R-:W-:-:S02]  /*3ee0*/  UIADD3.64 UR56, UPT, UPT, UR44, 0x100, URZ ;  /* 0x000001002c387897 */ /* 0x000fc4000fffe0ff */
[----:B------:R-:W-:Y:S01]  /*3ef0*/  UIADD3.64 UR62, UPT, UPT, UR48, 0x4, URZ ;  /* 0x00000004303e7897 */ /* 0x000fe2000fffe0ff */
[----:B------:R-:W-:Y:S01]  /*3f00*/  UMOV UR6, 0x0 ;  /* 0x0000000000067882 */ /* 0x000fe20000000000 */
[----:B------:R-:W-:Y:S01]  /*3f10*/  UMOV UR7, 0x8048490 ;  /* 0x0804849000077882 */ /* 0x000fe20000000000 */
[----:B------:R-:W-:Y:S01]  /*3f20*/  UMOV UR43, 0x40004040 ;  /* 0x40004040002b7882 */ /* 0x000fe20000000000 */
[----:B------:R-:W-:Y:S01]  /*3f30*/  UMOV UR53, 0x40004040 ;  /* 0x4000404000357882 */ /* 0x000fe20000000000 */
[----:B------:R-:W-:Y:S01]  /*3f40*/  UMOV UR8, 0x0 ;  /* 0x0000000000087882 */ /* 0x000fe20000000000 */
[----:B------:R-:W-:Y:S01]  /*3f50*/  UMOV UR9, 0x8048490 ;  /* 0x0804849000097882 */ /* 0x000fe20000000000 */
[----:B------:R0:W-:Y:S01]  /*3f60*/  UTCHMMA gdesc[UR52], gdesc[UR42], tmem[UR14], tmem[UR6], idesc[UR7], !UPT ;  /* 0x00ff062a340075ea */ /* 0x0001e2000f80000e */
[----:B------:R-:W-:Y:S01]  /*3f70*/  UMOV UR18, 0x0 ;  /* 0x0000000000127882 */ /* 0x000fe20000000000 */
[----:B------:R-:W-:Y:S01]  /*3f80*/  UMOV UR19, 0x8048490 ;  /* 0x0804849000137882 */ /* 0x000fe20000000000 */
[----:B------:R-:W-:-:S02]  /*3f90*/  UIADD3.64 UR60, UPT, UPT, UR44, 0x180, URZ ;  /* 0x000001802c3c7897 */ /* 0x000fc4000fffe0ff */
[----:B------:R1:W-:Y:S01]  /*3fa0*/  UTCHMMA gdesc[UR44], gdesc[UR48], tmem[UR14], tmem[UR8], idesc[UR9], UPT ;  /* 0x00ff08302c0075ea */ /* 0x0003e2000b80000e */
[----:B------:R-:W-:Y:S01]  /*3fb0*/  UMOV UR20, 0x0 ;  /* 0x0000000000147882 */ /* 0x000fe20000000000 */
[----:B------:R-:W-:Y:S01]  /*3fc0*/  UMOV UR21, 0x8048490 ;  /* 0x0804849000157882 */ /* 0x000fe20000000000 */
[----:B------:R-:W-:Y:S01]  /*3fd0*/  UIADD3.64 UR76, UPT, UPT, UR44, 0x200, URZ ;  /* 0x000002002c4c7897 */ /* 0x000fe2000fffe0ff */
[----:B------:R2:W-:Y:S01]  /*3fe0*/  UTCHMMA gdesc[UR54], gdesc[UR58], tmem[UR14], tmem[UR18], idesc[UR19], UPT ;  /* 0x00ff123a360075ea */ /* 0x0005e2000b80000e */
[----:B------:R3:W-:Y:S01]  /*3ff0*/  UTCHMMA gdesc[UR56], gdesc[UR62], tmem[UR14], tmem[UR20], idesc[UR21], UPT ;  /* 0x00ff143e380075ea */ /* 0x0007e2000b80000e */
[----:B0-----:R-:W-:Y:S02]  /*4000*/  UIADD3.64 UR6, UPT, UPT, UR48, 0x7e, URZ ;  /* 0x0000007e30067897 */ /* 0x001fe4000fffe0ff */
[----:B------:R-:W-:Y:S02]  /*4010*/  UIADD3.64 UR52, UPT, UPT, UR48, 0x80, URZ ;  /* 0x0000008030347897 */ /* 0x000fe4000fffe0ff */
[----:B-1----:R-:W-:Y:S01]  /*4020*/  UIADD3.64 UR8, UPT, UPT, UR44, 0x280, URZ ;  /* 0x000002802c087897 */ /* 0x002fe2000fffe0ff */
[----:B------:R-:W-:Y:S01]  /*4030*/  UMOV UR22, 0x0 ;  /* 0x0000000000167882 */ /* 0x000fe20000000000 */
[----:B------:R-:W-:Y:S01]  /*4040*/  UMOV UR23, 0x8048490 ;  /* 0x0804849000177882 */ /* 0x000fe20000000000 */
[----:B--2---:R-:W-:-:S02]  /*4050*/  UIADD3.64 UR54, UPT, UPT, UR48, 0x82, URZ ;  /* 0x0000008230367897 */ /* 0x004fc4000fffe0ff */
[----:B------:R0:W-:Y:S01]  /*4060*/  UTCHMMA gdesc[UR60], gdesc[UR6], tmem[UR14], tmem[UR22], idesc[UR23], UPT ;  /* 0x00ff16063c0075ea */ /* 0x0001e2000b80000e */
[----:B------:R-:W-:Y:S02]  /*4070*/  UIADD3.64 UR18, UPT, UPT, UR44, 0x300, URZ ;  /* 0x000003002c127897 */ /* 0x000fe4000fffe0ff */
[----:B---3--:R-:W-:Y:S01]  /*4080*/  UIADD3.64 UR56, UPT, UPT, UR48, 0x84, URZ ;  /* 0x0000008430387897 */ /* 0x008fe2000fffe0ff */
[----:B------:R-:W-:Y:S01]  /*4090*/  UMOV UR24, 0x0 ;  /* 0x0000000000187882 */ /* 0x000fe20000000000 */
[----:B------:R-:W-:Y:S01]  /*40a0*/  UMOV UR25, 0x8048490 ;  /* 0x0804849000197882 */ /* 0x000fe20000000000 */
[----:B------:R-:W-:Y:S01]  /*40b0*/  UIADD3 UR65, UPT, UPT, UR69, 0x110, URZ ;  /* 0x0000011045417890 */ /* 0x000fe2000fffe0ff */
[----:B------:R1:W-:Y:S01]  /*40c0*/  UTCHMMA gdesc[UR76], gdesc[UR52], tmem[UR14], tmem[UR24], idesc[UR25], UPT ;  /* 0x00ff18344c0075ea */ /* 0x0003e2000b80000e */
[----:B------:R-:W-:Y:S01]  /*40d0*/  UIADD3.64 UR20, UPT, UPT, UR44, 0x780, URZ ;  /* 0x000007802c147897 */ /* 0x000fe2000fffe0ff */
[----:B------:R-:W-:Y:S01]  /*40e0*/  UMOV UR26, 0x0 ;  /* 0x00000000001a7882 */ /* 0x000fe20000000000 */
[----:B------:R-:W-:Y:S01]  /*40f0*/  UMOV UR27, 0x8048490 ;  /* 0x08048490001b7882 */ /* 0x000fe20000000000 */
[----:B------:R-:W-:Y:S01]  /*4100*/  UIADD3 UR75, UPT, UPT, UR69, 0x110, URZ ;  /* 0x00000110454b7890 */ /* 0x000fe2000fffe0ff */
[----:B------:R2:W-:Y:S01]  /*4110*/  UTCHMMA gdesc[UR8], gdesc[UR54], tmem[UR14], tmem[UR26], idesc[UR27], UPT ;  /* 0x00ff1a36080075ea */ /* 0x0005e2000b80000e */
[----:B0-----:R-:W-:-:S02]  /*4120*/  UIADD3.64 UR22, UPT, UPT, UR44, 0x800, URZ ;  /* 0x000008002c167897 */ /* 0x001fc4000fffe0ff */
[----:B------:R-:W-:Y:S02]  /*4130*/  UIADD3 UR74, UPT, UPT, UR69, 0x110, URZ ;  /* 0x00000110454a7890 */ /* 0x000fe4000fffe0ff */
[----:B------:R-:W-:Y:S01]  /*4140*/  UIADD3.64 UR60, UPT, UPT, UR44, 0x880, URZ ;  /* 0x000008802c3c7897 */ /* 0x000fe2000fffe0ff */
[----:B------:R-:W-:Y:S01]  /*4150*/  UMOV UR28, 0x0 ;  /* 0x00000000001c7882 */ /* 0x000fe20000000000 */
[----:B------:R-:W-:Y:S01]  /*4160*/  UMOV UR29, 0x8048490 ;  /* 0x08048490001d7882 */ /* 0x000fe20000000000 */
[----:B------:R-:W-:Y:S01]  /*4170*/  UIADD3 UR73, UPT, UPT, UR69, 0x110, URZ ;  /* 0x0000011045497890 */ /* 0x000fe2000fffe0ff */
[----:B------:R0:W-:Y:S01]  /*4180*/  UTCHMMA gdesc[UR18], gdesc[UR56], tmem[UR14], tmem[UR28], idesc[UR29], UPT ;  /* 0x00ff1c38120075ea */ /* 0x0001e2000b80000e */
[----:B-1----:R-:W-:Y:S02]  /*4190*/  UIADD3.64 UR24, UPT, UPT, UR44, 0x900, URZ ;  /* 0x000009002c187897 */ /* 0x002fe4000fffe0ff */
[----:B------:R-:W-:Y:S02]  /*41a0*/  UIADD3 UR72, UPT, UPT, UR69, 0x110, URZ ;  /* 0x0000011045487890 */ /* 0x000fe4000fffe0ff */
[----:B--2---:R-:W-:-:S02]  /*41b0*/  UIADD3.64 UR26, UPT, UPT, UR44, 0x980, URZ ;  /* 0x000009802c1a7897 */ /* 0x004fc4000fffe0ff */
[----:B------:R-:W-:Y:S02]  /*41c0*/  UIADD3 UR67, UPT, UPT, UR69, 0x110, URZ ;  /* 0x0000011045437890 */ /* 0x000fe4000fffe0ff */
[----:B------:R-:W-:Y:S02]  /*41d0*/  UIADD3.64 UR8, UPT, UPT, UR44, 0xa00, URZ ;  /* 0x00000a002c087897 */ /* 0x000fe4000fffe0ff */
[----:B------:R-:W-:Y:S02]  /*41e0*/  UIADD3 UR66, UPT, UPT, UR69, 0x110, URZ ;  /* 0x0000011045427890 */ /* 0x000fe4000fffe0ff */
[----:B0-----:R-:W-:Y:S01]  /*41f0*/  UIADD3.64 UR28, UPT, UPT, UR44, 0xa80, URZ ;  /* 0x00000a802c1c7897 */ /* 0x001fe2000fffe0ff */
[----:B------:R-:W-:Y:S01]  /*4200*/  UMOV UR30, 0x0 ;  /* 0x00000000001e7882 */ /* 0x000fe20000000000 */
[----:B------:R-:W-:Y:S01]  /*4210*/  UMOV UR31, 0x8048490 ;  /* 0x08048490001f7882 */ /* 0x000fe20000000000 */
[----:B------:R-:W-:Y:S01]  /*4220*/  UIADD3 UR12, UPT, UPT, UR69, 0x110, URZ ;  /* 0x00000110450c7890 */ /* 0x000fe2000fffe0ff */
[----:B------:R0:W-:Y:S01]  /*4230*/  UTCHMMA gdesc[UR20], gdesc[UR42], tmem[UR65], tmem[UR30], idesc[UR31], !UPT ;  /* 0x00ff1e2a140075ea */ /* 0x0001e2000f800041 */
[----:B------:R-:W-:Y:S01]  /*4240*/  UIADD3.64 UR44, UPT, UPT, UR44, 0xb00, URZ ;  /* 0x00000b002c2c7897 */ /* 0x000fe2000fffe0ff */
[----:B------:R-:W-:Y:S01]  /*4250*/  UMOV UR32, 0x0 ;  /* 0x0000000000207882 */ /* 0x000fe20000000000 */
[----:B------:R-:W-:Y:S01]  /*4260*/  UMOV UR33, 0x8048490 ;  /* 0x0804849000217882 */ /* 0x000fe20000000000 */
[----:B------:R-:W-:Y:S01]  /*4270*/  UMOV UR34, 0x0 ;  /* 0x0000000000227882 */ /* 0x000fe20000000000 */
[----:B------:R-:W-:Y:S01]  /*4280*/  UMOV UR35, 0x8048490 ;  /* 0x0804849000237882 */ /* 0x000fe20000000000 */
[----:B------:R-:W-:Y:S01]  /*4290*/  UMOV UR36, 0x0 ;  /* 0x0000000000247882 */ /* 0x000fe20000000000 */
[----:B------:R-:W-:Y:S01]  /*42a0*/  UMOV UR37, 0x8048490 ;  /* 0x0804849000257882 */ /* 0x000fe20000000000 */
[----:B------:R0:W-:Y:S01]  /*42b0*/  UTCHMMA gdesc[UR22], gdesc[UR48], tmem[UR75], tmem[UR32], idesc[UR33], UPT ;  /* 0x00ff2030160075ea */ /* 0x0001e2000b80004b */
        /* <DEDUP_REMOVED lines=8> */
[----:B------:R-:W-:Y:S01]  /*4340*/  UMOV UR18, UR5 ;  /* 0x0000000500127c82 */ /* 0x000fe20008000000 */
[----:B------:R-:W-:Y:S01]  /*4350*/  UMOV UR19, URZ ;  /* 0x000000ff00137c82 */ /* 0x000fe20008000000 */
[----:B------:R0:W-:Y:S01]  /*4360*/  UTCHMMA gdesc[UR26], gdesc[UR6], tmem[UR72], tmem[UR38], idesc[UR39], UPT ;  /* 0x00ff26061a0075ea */ /* 0x0001e2000b800048 */
[----:B------:R-:W-:Y:S01]  /*4370*/  UMOV UR50, 0x0 ;  /* 0x0000000000327882 */ /* 0x000fe20000000000 */
[----:B------:R-:W-:Y:S01]  /*4380*/  UMOV UR51, 0x8048490 ;  /* 0x0804849000337882 */ /* 0x000fe20000000000 */
[----:B------:R0:W-:Y:S01]  /*4390*/  UTCHMMA gdesc[UR8], gdesc[UR52], tmem[UR67], tmem[UR40], idesc[UR41], UPT ;  /* 0x00ff2834080075ea */ /* 0x0001e2000b800043 */
[----:B------:R-:W-:Y:S01]  /*43a0*/  UMOV UR18, UR18 ;  /* 0x0000001200127c82 */ /* 0x000fe20008000000 */
[----:B------:R0:W-:Y:S01]  /*43b0*/  UTCHMMA gdesc[UR28], gdesc[UR54], tmem[UR66], tmem[UR46], idesc[UR47], UPT ;  /* 0x00ff2e361c0075ea */ /* 0x0001e2000b800042 */
[----:B------:R0:W-:Y:S01]  /*43c0*/  UTCHMMA gdesc[UR44], gdesc[UR56], tmem[UR12], tmem[UR50], idesc[UR51], UPT ;  /* 0x00ff32382c0075ea */ /* 0x0001e2000b80000c */
[----:B------:R0:W-:Y:S01]  /*43d0*/  UTCBAR [UR18], URZ ;  /* 0x000000ff120073e9 */ /* 0x0001e200080000ff */
[----:B------:R-:W-:Y:S01]  /*43e0*/  NOP ;  /* 0x0000000000007918 */ /* 0x000fe20000000000 */
.L_x_6:
[----:B------:R-:W-:Y:S05]  /*43f0*/  @!P2 BRA `(.L_x_7) ;  /* 0x000000000008a947 */ /* 0x000fea0003800000 */
[----:B------:R-:W1:Y:S02]  /*4400*/  SYNCS.PHASECHK.TRANS64.TRYWAIT P4, [UR70+0x11000], RZ ;  /* 0x011000ffff0075a7 */ /* 0x000e640008081146 */
[----:B-1----:R-:W-:Y:S05]  /*4410*/  @!P4 BRA `(.L_x_8) ;  /* 0x00000078004cc947 */ /* 0x002fea0003800000 */
.L_x_7:
[----:B------:R-:W-:Y:S06]  /*4420*/  BAR.SYNC.DEFER_BLOCKING 0x0 ;  /* 0x0000000000007b1d */ /* 0x000fec0000010000 */
[----:B0-----:R-:W0:Y:S01]  /*4430*/  LDCU UR6, c[0x0][0x3a8] ;  /* 0x00007500ff0677ac */ /* 0x001e220008000800 */
[----:B------:R-:W0:Y:S01]  /*4440*/  LDTM.x16 R4, tmem[UR13] ;  /* 0x0000000d000479ee */ /* 0x000e220008240000 */
[----:B------:R-:W-:Y:S01]  /*4450*/  UIADD3 UR12, UPT, UPT, UR69, 0x120, URZ ;  /* 0x00000120450c7890 */ /* 0x000fe2000fffe0ff */
[----:B------:R-:W-:Y:S01]  /*4460*/  ISETP.NE.U32.AND P4, PT, R20, RZ, PT ;  /* 0x000000ff1400720c */ /* 0x000fe20003f85070 */
[----:B------:R-:W1:Y:S01]  /*4470*/  @!P1 SYNCS.CCTL.IV [UR70+0x11000] ;  /* 0x01100000ff0099b1 */ /* 0x000e620008000046 */
[----:B0-----:R-:W-:Y:S01]  /*4480*/  FMUL R0, R4, UR6 ;  /* 0x0000000604007c20 */ /* 0x001fe20008400000 */
[----:B------:R-:W-:Y:S01]  /*4490*/  FMUL R21, R5, UR6 ;  /* 0x0000000605157c20 */ /* 0x000fe20008400000 */
[----:B------:R-:W-:Y:S01]  /*44a0*/  FMUL R2, R6, UR6 ;  /* 0x0000000606027c20 */ /* 0x000fe20008400000 */
[----:B------:R-:W-:Y:S01]  /*44b0*/  FMUL R22, R7, UR6 ;  /* 0x0000000607167c20 */ /* 0x000fe20008400000 */
[----:B------:R-:W-:Y:S01]  /*44c0*/  FMUL R23, R8, UR6 ;  /* 0x0000000608177c20 */ /* 0x000fe20008400000 */
[----:B------:R-:W-:Y:S01]  /*44d0*/  UIADD3 UR11, UPT, UPT, UR11, UR12, URZ ;  /* 0x0000000c0b0b7290 */ /* 0x000fe2000fffe0ff */
[----:B------:R-:W-:Y:S01]  /*44e0*/  NOP ;  /* 0x0000000000007918 */ /* 0x000fe20000000000 */
[----:B------:R-:W-:Y:S01]  /*44f0*/  FMNMX3 R2, R0, R21, R2, !PT ;  /* 0x0000001500027276 */ /* 0x000fe20007800002 */
[----:B------:R-:W-:Y:S01]  /*4500*/  FMUL R0, R9, UR6 ;  /* 0x0000000609007c20 */ /* 0x000fe20008400000 */
[----:B------:R-:W-:Y:S01]  /*4510*/  FMUL R21, R10, UR6 ;  /* 0x000000060a157c20 */ /* 0x000fe20008400000 */
[----:B------:R0:W5:Y:S01]  /*4520*/  @P2 LDG.E.U16 R24, desc[UR16][R174.64] ;  /* 0x00000010ae182981 */ /* 0x000162000c1e1500 */
        /* <DEDUP_REMOVED lines=18> */
[----:B------:R-:W-:Y:S01]  /*4650*/  ULEA UR11, UR64, UR11, 0x1 ;  /* 0x0000000b400b7291 */ /* 0x000fe2000f8e08ff */
[----:B------:R0:W5:Y:S01]  /*4660*/  @P2 LDG.E.U16 R142, desc[UR16][R148.64] ;  /* 0x00000010948e2981 */ /* 0x000162000c1e1500 */
[----:B------:R-:W-:-:S03]  /*4670*/  FMNMX3 R21, R22, R0, R21, !PT ;  /* 0x0000000016157276 */ /* 0x000fc60007800015 */
[----:B------:R0:W5:Y:S01]  /*4680*/  @P2 LDG.E.U16 R176, desc[UR16][R146.64] ;  /* 0x0000001092b02981 */ /* 0x000162000c1e1500 */
[----:B------:R-:W-:-:S03]  /*4690*/  FMNMX3 R2, R21, -INF , R2, !PT ;  /* 0xff80000015027876 */ /* 0x000fc60007800002 */
[----:B------:R0:W5:Y:S02]  /*46a0*/  @P2 LDG.E.U16 R182, desc[UR16][R144.64] ;  /* 0x0000001090b62981 */ /* 0x000164000c1e1500 */
[--C-:B------:R-:W-:Y:S01]  /*46b0*/  FFMA R4, R4, UR6, -R2.reuse ;  /* 0x0000000604047c23 */ /* 0x100fe20008000802 */
[--C-:B------:R-:W-:Y:S01]  /*46c0*/  FFMA R5, R5, UR6, -R2.reuse ;  /* 0x0000000605057c23 */ /* 0x100fe20008000802 */
[--C-:B------:R-:W-:Y:S01]  /*46d0*/  FFMA R6, R6, UR6, -R2.reuse ;  /* 0x0000000606067c23 */ /* 0x100fe20008000802 */
[--C-:B------:R-:W-:Y:S01]  /*46e0*/  FFMA R7, R7, UR6, -R2.reuse ;  /* 0x0000000607077c23 */ /* 0x100fe20008000802 */
[----:B------:R-:W-:Y:S01]  /*46f0*/  FMUL R4, R4, 1.4426950216293334961 ;  /* 0x3fb8aa3b04047820 */ /* 0x000fe20000400000 */
[----:B------:R-:W-:Y:S01]  /*4700*/  FMUL R5, R5, 1.4426950216293334961 ;  /* 0x3fb8aa3b05057820 */ /* 0x000fe20000400000 */
[----:B------:R-:W-:Y:S01]  /*4710*/  FMUL R6, R6, 1.4426950216293334961 ;  /* 0x3fb8aa3b06067820 */ /* 0x000fe20000400000 */
[----:B------:R-:W-:Y:S01]  /*4720*/  FMUL R7, R7, 1.4426950216293334961 ;  /* 0x3fb8aa3b07077820 */ /* 0x000fe20000400000 */
[--C-:B------:R-:W-:Y:S01]  /*4730*/  FFMA R8, R8, UR6, -R2.reuse ;  /* 0x0000000608087c23 */ /* 0x100fe20008000802 */
[--C-:B------:R-:W-:Y:S01]  /*4740*/  FFMA R9, R9, UR6, -R2.reuse ;  /* 0x0000000609097c23 */ /* 0x100fe20008000802 */
[----:B------:R-:W-:Y:S01]  /*4750*/  MUFU.EX2 R4, R4 ;  /* 0x0000000400047308 */ /* 0x000fe20000000800 */
[--C-:B------:R-:W-:Y:S01]  /*4760*/  FFMA R10, R10, UR6, -R2.reuse ;  /* 0x000000060a0a7c23 */ /* 0x100fe20008000802 */
[----:B------:R-:W-:Y:S01]  /*4770*/  FMUL R8, R8, 1.4426950216293334961 ;  /* 0x3fb8aa3b08087820 */ /* 0x000fe20000400000 */
[----:B------:R-:W-:Y:S01]  /*4780*/  FMUL R9, R9, 1.4426950216293334961 ;  /* 0x3fb8aa3b09097820 */ /* 0x000fe20000400000 */
[--C-:B------:R-:W-:Y:S01]  /*4790*/  FFMA R11, R11, UR6, -R2.reuse ;  /* 0x000000060b0b7c23 */ /* 0x100fe20008000802 */
[----:B------:R-:W-:Y:S01]  /*47a0*/  FMUL R10, R10, 1.4426950216293334961 ;  /* 0x3fb8aa3b0a0a7820 */ /* 0x000fe20000400000 */
[--C-:B------:R-:W-:Y:S01]  /*47b0*/  FFMA R12, R12, UR6, -R2.reuse ;  /* 0x000000060c0c7c23 */ /* 0x100fe20008000802 */
[--C-:B------:R-:W-:Y:S01]  /*47c0*/  FFMA R13, R13, UR6, -R2.reuse ;  /* 0x000000060d0d7c23 */ /* 0x100fe20008000802 */
[----:B------:R-:W2:Y:S01]  /*47d0*/  MUFU.EX2 R5, R5 ;  /* 0x0000000500057308 */ /* 0x000ea20000000800 */
[----:B------:R-:W-:Y:S01]  /*47e0*/  FMUL R11, R11, 1.4426950216293334961 ;  /* 0x3fb8aa3b0b0b7820 */ /* 0x000fe20000400000 */
[----:B------:R-:W-:Y:S01]  /*47f0*/  FMUL R12, R12, 1.4426950216293334961 ;  /* 0x3fb8aa3b0c0c7820 */ /* 0x000fe20000400000 */
[----:B------:R-:W-:Y:S01]  /*4800*/  FMUL R13, R13, 1.4426950216293334961 ;  /* 0x3fb8aa3b0d0d7820 */ /* 0x000fe20000400000 */
[--C-:B------:R-:W-:Y:S01]  /*4810*/  FFMA R14, R14, UR6, -R2.reuse ;  /* 0x000000060e0e7c23 */ /* 0x100fe20008000802 */
[--C-:B------:R-:W-:Y:S01]  /*4820*/  FFMA R15, R15, UR6, -R2.reuse ;  /* 0x000000060f0f7c23 */ /* 0x100fe20008000802 */
[--C-:B------:R-:W-:Y:S01]  /*4830*/  FFMA R16, R16, UR6, -R2.reuse ;  /* 0x0000000610107c23 */ /* 0x100fe20008000802 */
[--C-:B------:R-:W-:Y:S01]  /*4840*/  FFMA R17, R17, UR6, -R2.reuse ;  /* 0x0000000611117c23 */ /* 0x100fe20008000802 */
[----:B------:R-:W3:Y:S01]  /*4850*/  MUFU.EX2 R6, R6 ;  /* 0x0000000600067308 */ /* 0x000ee20000000800 */
[----:B------:R-:W-:Y:S01]  /*4860*/  FMUL R14, R14, 1.4426950216293334961 ;  /* 0x3fb8aa3b0e0e7820 */ /* 0x000fe20000400000 */
[--C-:B------:R-:W-:Y:S01]  /*4870*/  FFMA R18, R18, UR6, -R2.reuse ;  /* 0x0000000612127c23 */ /* 0x100fe20008000802 */
[----:B------:R-:W-:Y:S01]  /*4880*/  FFMA R19, R19, UR6, -R2 ;  /* 0x0000000613137c23 */ /* 0x000fe20008000802 */
[----:B------:R-:W-:Y:S01]  /*4890*/  FMUL R15, R15, 1.4426950216293334961 ;  /* 0x3fb8aa3b0f0f7820 */ /* 0x000fe20000400000 */
[----:B------:R-:W-:Y:S01]  /*48a0*/  FMUL R16, R16, 1.4426950216293334961 ;  /* 0x3fb8aa3b10107820 */ /* 0x000fe20000400000 */
[----:B------:R-:W-:Y:S01]  /*48b0*/  FMUL R17, R17, 1.4426950216293334961 ;  /* 0x3fb8aa3b11117820 */ /* 0x000fe20000400000 */
[----:B------:R-:W-:Y:S01]  /*48c0*/  FMUL R18, R18, 1.4426950216293334961 ;  /* 0x3fb8aa3b12127820 */ /* 0x000fe20000400000 */
[----:B------:R-:W4:Y:S01]  /*48d0*/  MUFU.EX2 R7, R7 ;  /* 0x0000000700077308 */ /* 0x000f220000000800 */
[----:B--2---:R-:W-:Y:S01]  /*48e0*/  FADD R21, R4, R5 ;  /* 0x0000000504157221 */ /* 0x004fe20000000000 */
[----:B------:R-:W-:Y:S01]  /*48f0*/  FMUL R19, R19, 1.4426950216293334961 ;  /* 0x3fb8aa3b13137820 */ /* 0x000fe20000400000 */
[----:B------:R-:W-:-:S05]  /*4900*/  F2FP.BF16.F32.PACK_AB R4, R5, R4 ;  /* 0x000000040504723e */ /* 0x000fca00000010ff */
[----:B------:R-:W2:Y:S01]  /*4910*/  MUFU.EX2 R8, R8 ;  /* 0x0000000800087308 */ /* 0x000ea20000000800 */
[----:B---3--:R-:W-:-:S07]  /*4920*/  FADD R0, R6, R21 ;  /* 0x0000001506007221 */ /* 0x008fce0000000000 */
[----:B------:R-:W3:Y:S01]  /*4930*/  MUFU.EX2 R9, R9 ;  /* 0x0000000900097308 */ /* 0x000ee20000000800 */
[C---:B----4-:R-:W-:Y:S01]  /*4940*/  FADD R21, R7.reuse, R0 ;  /* 0x0000000007157221 */ /* 0x050fe20000000000 */
[----:B------:R-:W-:-:S06]  /*4950*/  F2FP.BF16.F32.PACK_AB R5, R7, R6 ;  /* 0x000000060705723e */ /* 0x000fcc00000010ff */
[----:B------:R-:W4:Y:S01]  /*4960*/  MUFU.EX2 R10, R10 ;  /* 0x0000000a000a7308 */ /* 0x000f220000000800 */
[----:B--2---:R-:W-:-:S07]  /*4970*/  FADD R0, R8, R21 ;  /* 0x0000001508007221 */ /* 0x004fce0000000000 */
[----:B------:R-:W2:Y:S01]  /*4980*/  MUFU.EX2 R11, R11 ;  /* 0x0000000b000b7308 */ /* 0x000ea20000000800 */
[C---:B---3--:R-:W-:Y:S01]  /*4990*/  FADD R21, R9.reuse, R0 ;  /* 0x0000000009157221 */ /* 0x048fe20000000000 */
[----:B------:R-:W-:-:S06]  /*49a0*/  F2FP.BF16.F32.PACK_AB R6, R9, R8 ;  /* 0x000000080906723e */ /* 0x000fcc00000010ff */
[----:B------:R-:W3:Y:S01]  /*49b0*/  MUFU.EX2 R12, R12 ;  /* 0x0000000c000c7308 */ /* 0x000ee20000000800 */
[----:B----4-:R-:W-:-:S07]  /*49c0*/  FADD R0, R10, R21 ;  /* 0x000000150a007221 */ /* 0x010fce0000000000 */
[----:B------:R-:W4:Y:S01]  /*49d0*/  MUFU.EX2 R13, R13 ;  /* 0x0000000d000d7308 */ /* 0x000f220000000800 */
[C---:B--2---:R-:W-:Y:S01]  /*49e0*/  FADD R21, R11.reuse, R0 ;  /* 0x000000000b157221 */ /* 0x044fe20000000000 */
[----:B------:R-:W-:-:S06]  /*49f0*/  F2FP.BF16.F32.PACK_AB R7, R11, R10 ;  /* 0x0000000a0b07723e */ /* 0x000fcc00000010ff */
[----:B------:R-:W-:Y:S01]  /*4a00*/  MUFU.EX2 R14, R14 ;  /* 0x0000000e000e7308 */ /* 0x000fe20000000800 */
[----:B---3--:R-:W-:-:S07]  /*4a10*/  FADD R0, R12, R21 ;  /* 0x000000150c007221 */ /* 0x008fce0000000000 */
[----:B------:R-:W2:Y:S01]  /*4a20*/  MUFU.EX2 R15, R15 ;  /* 0x0000000f000f7308 */ /* 0x000ea20000000800 */
[----:B----4-:R-:W-:-:S07]  /*4a30*/  F2FP.BF16.F32.PACK_AB R8, R13, R12 ;  /* 0x0000000c0d08723e */ /* 0x010fce00000010ff */
[----:B------:R3:W-:Y:S08]  /*4a40*/  MUFU.EX2 R137, R16 ;  /* 0x0000001000897308 */ /* 0x0007f00000000800 */
[----:B------:R4:W0:Y:S01]  /*4a50*/  MUFU.EX2 R136, R17 ;  /* 0x0000001100887308 */ /* 0x0008220000000800 */
[----:B---3--:R-:W-:Y:S02]  /*4a60*/  SEL R16, RZ, 0x90, !P4 ;  /* 0x00000090ff107807 */ /* 0x008fe40006000000 */
[----:B--2---:R-:W-:-:S02]  /*4a70*/  F2FP.BF16.F32.PACK_AB R9, R15, R14 ;  /* 0x0000000e0f09723e */ /* 0x004fc400000010ff */
[----:B------:R-:W-:-:S03]  /*4a80*/  LOP3.LUT R133, R16, 0x17e, R133, 0x78, !PT ;  /* 0x0000017e10857812 */ /* 0x000fc600078e7885 */
[----:B------:R-:W-:Y:S01]  /*4a90*/  MUFU.EX2 R135, R18 ;  /* 0x0000001200877308 */ /* 0x000fe20000000800 */
[----:B----4-:R-:W-:-:S04]  /*4aa0*/  FADD R17, R13, R0 ;  /* 0x000000000d117221 */ /* 0x010fc80000000000 */
[----:B------:R-:W-:-:S03]  /*4ab0*/  FADD R0, R14, R17 ;  /* 0x000000110e007221 */ /* 0x000fc60000000000 */
[----:B------:R-:W2:Y:S01]  /*4ac0*/  MUFU.EX2 R132, R19 ;  /* 0x0000001300847308 */ /* 0x000ea20000000800 */
[----:B------:R-:W-:Y:S01]  /*4ad0*/  FADD R0, R15, R0 ;  /* 0x000000000f007221 */ /* 0x000fe20000000000 */
[----:B0-----:R-:W-:Y:S02]  /*4ae0*/  F2FP.BF16.F32.PACK_AB R10, R136, R137 ;  /* 0x00000089880a723e */ /* 0x001fe400000010ff */
[----:B--2---:R-:W-:Y:S01]  /*4af0*/  F2FP.BF16.F32.PACK_AB R11, R132, R135 ;  /* 0x00000087840b723e */ /* 0x004fe200000010ff */
[----:B-1----:R-:W-:Y:S06]  /*4b00*/  @!P2 BRA `(.L_x_9) ;  /* 0x000000000004a947 */ /* 0x002fec0003800000 */
[----:B------:R0:W-:Y:S02]  /*4b10*/  STTM.x8 tmem[UR11], R4 ;  /* 0x00000004000079ed */ /* 0x0001e400081c000b */
.L_x_9:
[----:B-----5:R-:W-:Y:S01]  /*4b20*/  STS.U16 [R133+UR70+0x10000], R24 ;  /* 0x0100001885007988 */ /* 0x020fe20008000446 */
[----:B------:R-:W-:Y:S01]  /*4b30*/  FADD R137, R137, R0 ;  /* 0x0000000089897221 */ /* 0x000fe20000000000 */
[----:B------:R-:W-:Y:S01]  /*4b40*/  FADD R0, -R2, -INF ;  /* 0xff80000002007421 */ /* 0x000fe20000000100 */
[----:B------:R-:W-:Y:S01]  /*4b50*/  UIADD3 UR10, UPT, UPT, UR10, -0x10, URZ ;  /* 0xfffffff00a0a7890 */ /* 0x000fe2000fffe0ff */
[----:B------:R-:W-:Y:S02]  /*4b60*/  STS.U16 [R133+UR70+0x10200], R26 ;  /* 0x0102001a85007988 */ /* 0x000fe40008000446 */
[----:B------:R-:W-:Y:S02]  /*4b70*/  FMUL R0, R0, 1.4426950216293334961 ;  /* 0x3fb8aa3b00007820 */ /* 0x000fe40000400000 */
[----:B------:R1:W-:Y:S04]  /*4b80*/  STS.U16 [R133+UR70+0x10400], R28 ;  /* 0x0104001c85007988 */ /* 0x0003e80008000446 */
[----:B------:R2:W-:Y:S01]  /*4b90*/  STS.U16 [R133+UR70+0x10600], R138 ;  /* 0x0106008a85007988 */ /* 0x0005e20008000446 */
[----:B------:R-:W3:Y:S03]  /*4ba0*/  MUFU.EX2 R0, R0 ;  /* 0x0000000000007308 */ /* 0x000ee60000000800 */
[----:B------:R2:W-:Y:S04]  /*4bb0*/  STS.U16 [R133+UR70+0x10800], R140 ;  /* 0x0108008c85007988 */ /* 0x0005e80008000446 */
[----:B------:R2:W-:Y:S04]  /*4bc0*/  STS.U16 [R133+UR70+0x10a00], R142 ;  /* 0x010a008e85007988 */ /* 0x0005e80008000446 */
[----:B------:R2:W-:Y:S04]  /*4bd0*/  STS.U16 [R133+UR70+0x10c00], R176 ;  /* 0x010c00b085007988 */ /* 0x0005e80008000446 */
[----:B------:R2:W-:Y:S01]  /*4be0*/  STS.U16 [R133+UR70+0x10e00], R182 ;  /* 0x010e00b685007988 */ /* 0x0005e20008000446 */
[----:B------:R-:W4:Y:S02]  /*4bf0*/  FENCE.VIEW.ASYNC.T ;  /* 0x00000000000073c6 */ /* 0x000f240000000200 */
[----:B----4-:R-:W-:Y:S06]  /*4c00*/  BAR.SYNC.DEFER_BLOCKING 0x0 ;  /* 0x0000000000007b1d */ /* 0x010fec0000010000 */
[----:B01----:R-:W0:Y:S01]  /*4c10*/  LDTM.x128 R4, tmem[UR68] ;  /* 0x00000044000479ee */ /* 0x003e2200083c0000 */
[----:B------:R-:W-:Y:S01]  /*4c20*/  NOP ;  /* 0x0000000000007918 */ /* 0x000fe20000000000 */
[----:B--23--:R-:W-:Y:S05]  /*4c30*/  @!P2 BRA `(.L_x_10) ;  /* 0x000000080004a947 */ /* 0x00cfea0003800000 */
[C---:B0-----:R-:W-:Y:S01]  /*4c40*/  FMUL R4, R0.reuse, R4 ;  /* 0x0000000400047220 */ /* 0x041fe20000400000 */
[C---:B------:R-:W-:Y:S01]  /*4c50*/  FMUL R5, R0.reuse, R5 ;  /* 0x0000000500057220 */ /* 0x040fe20000400000 */
        /* <DEDUP_REMOVED lines=125> */
[----:B------:R-:W-:-:S04]  /*5430*/  FMUL R131, R0, R131 ;  /* 0x0000008300837220 */ /* 0x000fc80000400000 */
[----:B------:R1:W-:Y:S03]  /*5440*/  STTM.x128 tmem[UR68], R4 ;  /* 0x00000004000079ed */ /* 0x0003e600083c0044 */
.L_x_10:
[----:B0-----:R-:W0:Y:S02]  /*5450*/  FENCE.VIEW.ASYNC.T ;  /* 0x00000000000073c6 */ /* 0x001e240000000200 */
[----:B0-----:R-:W-:Y:S01]  /*5460*/  BAR.SYNC.DEFER_BLOCKING 0x0 ;  /* 0x0000000000007b1d */ /* 0x001fe20000010000 */
[----:B------:R-:W-:Y:S01]  /*5470*/  FADD R136, R136, R137 ;  /* 0x0000008988887221 */ /* 0x000fe20000000000 */
[----:B------:R-:W-:-:S03]  /*5480*/  UISETP.GE.AND UP1, UPT, UR10, 0x1, UPT ;  /* 0x000000010a00788c */ /* 0x000fc6000bf26270 */
[----:B------:R-:W-:-:S04]  /*5490*/  FADD R135, R135, R136 ;  /* 0x0000008887877221 */ /* 0x000fc80000000000 */
[----:B------:R-:W-:-:S04]  /*54a0*/  FADD R135, R132, R135 ;  /* 0x0000008784877221 */ /* 0x000fc80000000000 */
[----:B------:R-:W-:Y:S01]  /*54b0*/  FADD R135, R0, R135 ;  /* 0x0000008700877221 */ /* 0x000fe20000000000 */
[----:B------:R0:W-:Y:S06]  /*54c0*/  MEMBAR.ALL.CTA ;  /* 0x0000000000007992 */ /* 0x0001ec0000008000 */
[----:B0-----:R-:W0:Y:S02]  /*54d0*/  FENCE.VIEW.ASYNC.S ;  /* 0x00000000000073c6 */ /* 0x001e240000000000 */
[----:B0-----:R-:W-:Y:S06]  /*54e0*/  BAR.SYNC.DEFER_BLOCKING 0x0 ;  /* 0x0000000000007b1d */ /* 0x001fec0000010000 */
[----:B------:R-:W-:Y:S05]  /*54f0*/  @!P3 BRA `(.L_x_11) ;  /* 0x000000000044b947 */ /* 0x000fea0003800000 */
[----:B------:R-:W-:Y:S02]  /*5500*/  UIADD3 UR6, UPT, UPT, UR70, 0x10000, URZ ;  /* 0x0001000046067890 */ /* 0x000fe4000fffe0ff */
[----:B------:R-:W-:Y:S02]  /*5510*/  UIADD3 UR18, UPT, UPT, UR69, 0x80, URZ ;  /* 0x0000008045127890 */ /* 0x000fe4000fffe0ff */
[----:B------:R-:W-:Y:S02]  /*5520*/  USHF.R.U32.HI UR6, URZ, 0x4, UR6 ;  /* 0x00000004ff067899 */ /* 0x000fe40008011606 */
[----:B------:R-:W-:Y:S02]  /*5530*/  UIADD3 UR19, UPT, UPT, UR69, 0x128, URZ ;  /* 0x0000012845137890 */ /* 0x000fe4000fffe0ff */
[----:B------:R-:W-:Y:S01]  /*5540*/  USGXT.U32 UR8, UR6, 0xe ;  /* 0x0000000e0608789a */ /* 0x000fe20008000000 */
[----:B------:R-:W-:Y:S01]  /*5550*/  UMOV UR20, 0x0 ;  /* 0x0000000000147882 */ /* 0x000fe20000000000 */
[----:B------:R-:W-:Y:S01]  /*5560*/  UMOV UR21, 0x8200490 ;  /* 0x0820049000157882 */ /* 0x000fe20000000000 */
[----:B------:R-:W-:Y:S01]  /*5570*/  UMOV UR6, UR15 ;  /* 0x0000000f00067c82 */ /* 0x000fe20008000000 */
[----:B------:R-:W-:Y:S01]  /*5580*/  UMOV UR7, URZ ;  /* 0x000000ff00077c82 */ /* 0x000fe20008000000 */
[----:B------:R-:W-:Y:S01]  /*5590*/  UMOV UR9, 0xc0004010 ;  /* 0xc000401000097882 */ /* 0x000fe20000000000 */
[----:B------:R-:W-:Y:S01]  /*55a0*/  UMOV UR22, 0x0 ;  /* 0x0000000000167882 */ /* 0x000fe20000000000 */
[----:B------:R-:W-:Y:S01]  /*55b0*/  UMOV UR23, 0x8200490 ;  /* 0x0820049000177882 */ /* 0x000fe20000000000 */
[----:B------:R-:W-:Y:S01]  /*55c0*/  UMOV UR6, UR6 ;  /* 0x0000000600067c82 */ /* 0x000fe20008000000 */
[----:B------:R0:W-:Y:S01]  /*55d0*/  UTCHMMA tmem[UR12], gdesc[UR8], tmem[UR69], tmem[UR20], idesc[UR21], UPT ;  /* 0x00ff14080c0079ea */ /* 0x0001e2000b800045 */
[----:B------:R0:W-:Y:S01]  /*55e0*/  UTCHMMA tmem[UR19], gdesc[UR8], tmem[UR18], tmem[UR22], idesc[UR23], UPT ;  /* 0x00ff1608130079ea */ /* 0x0001e2000b800012 */
[----:B------:R0:W-:Y:S01]  /*55f0*/  UTCBAR [UR6], URZ ;  /* 0x000000ff060073e9 */ /* 0x0001e200080000ff */
[----:B------:R-:W-:Y:S01]  /*5600*/  NOP ;  /* 0x0000000000007918 */ /* 0x000fe20000000000 */
.L_x_11:
[----:B------:R-:W-:Y:S01]  /*5610*/  FSEL R2, R2, -INF , P2 ;  /* 0xff80000002027808 */ /* 0x000fe20001000000 */
[----:B------:R-:W-:Y:S01]  /*5620*/  UMOV UR66, URZ ;  /* 0x000000ff00427c82 */ /* 0x000fe20008000000 */
[----:B------:R-:W-:Y:S01]  /*5630*/  FSEL R136, R135, 1, P2 ;  /* 0x3f80000087887808 */ /* 0x000fe20001000000 */
[----:B------:R-:W-:Y:S06]  /*5640*/  BRA.U !UP1, `(.L_x_12) ;  /* 0x0000001909e47547 */ /* 0x000fec000b800000 */
[----:B------:R-:W2:Y:S01]  /*5650*/  LDCU UR72, c[0x0][0x3d4] ;  /* 0x00007a80ff4877ac */ /* 0x000ea20008000800 */
[----:B------:R-:W-:Y:S01]  /*5660*/  SHF.L.U32 R176, R3, 0x4, RZ ;  /* 0x0000000403b07819 */ /* 0x000fe200000006ff */
[----:B------:R-:W-:Y:S01]  /*5670*/  HFMA2 R0, -RZ, RZ, 0, 0 ;  /* 0x00000000ff007431 */ /* 0x000fe200000001ff */
[----:B-1----:R-:W-:Y:S01]  /*5680*/  MOV R37, R2 ;  /* 0x0000000200257202 */ /* 0x002fe20000000f00 */
[----:B0-----:R-:W-:Y:S01]  /*5690*/  USHF.R.U32.HI UR20, URZ, 0x4, UR70 ;  /* 0x00000004ff147899 */ /* 0x001fe20008011646 */
[----:B------:R-:W-:Y:S01]  /*56a0*/  MOV R3, R176 ;  /* 0x000000b000037202 */ /* 0x000fe20000000f00 */
[----:B------:R-:W-:Y:S02]  /*56b0*/  USHF.R.U32.HI UR76, URZ, 0x4, UR5 ;  /* 0x00000004ff4c7899 */ /* 0x000fe40008011605 */
[----:B------:R-:W-:Y:S02]  /*56c0*/  UIADD3 UR18, UPT, UPT, UR70, 0x12000, URZ ;  /* 0x0001200046127890 */ /* 0x000fe4000fffe0ff */
[----:B------:R-:W-:-:S02]  /*56d0*/  UISETP.NE.U32.AND UP1, UPT, UR4, URZ, UPT ;  /* 0x000000ff0400728c */ /* 0x000fc4000bf25070 */
[----:B------:R-:W-:Y:S02]  /*56e0*/  USGXT.U32 UR4, UR20, 0xe ;  /* 0x0000000e1404789a */ /* 0x000fe40008000000 */
[----:B------:R-:W-:Y:S02]  /*56f0*/  USGXT.U32 UR76, UR76, 0xe ;  /* 0x0000000e4c4c789a */ /* 0x000fe40008000000 */
[----:B------:R-:W-:Y:S02]  /*5700*/  USHF.R.U32.HI UR22, URZ, 0x4, UR18 ;  /* 0x00000004ff167899 */ /* 0x000fe40008011612 */
[----:B------:R-:W-:Y:S02]  /*5710*/  UIADD3 UR18, UP3, UPT, UR4, 0x4000080, URZ ;  /* 0x0400008004127890 */ /* 0x000fe4000ff7e0ff */
[----:B------:R-:W-:Y:S01]  /*5720*/  UIADD3 UR20, UP2, UPT, UR76, 0x2, URZ ;  /* 0x000000024c147890 */ /* 0x000fe2000ff5e0ff */
[----:B------:R-:W-:Y:S01]  /*5730*/  UMOV UR19, URZ ;  /* 0x000000ff00137c82 */ /* 0x000fe20008000000 */
[----:B------:R-:W-:Y:S01]  /*5740*/  UMOV UR5, URZ ;  /* 0x000000ff00057c82 */ /* 0x000fe20008000000 */
[----:B------:R-:W-:-:S02]  /*5750*/  UIADD3.X UR19, UPT, UPT, UR19, 0x40004040, URZ, UP3, !UPT ;  /* 0x4000404013137890 */ /* 0x000fc40009ffe4ff */
[----:B------:R-:W-:Y:S02]  /*5760*/  UIADD3.X UR21, UPT, UPT, UR5, 0x40004040, URZ, UP2, !UPT ;  /* 0x4000404005157890 */ /* 0x000fe400097fe4ff */
[----:B------:R-:W-:Y:S02]  /*5770*/  UIADD3 UR24, UP5, UPT, UR18, 0x80, URZ ;  /* 0x0000008012187890 */ /* 0x000fe4000ffbe0ff */
[----:B------:R-:W-:Y:S02]  /*5780*/  UIADD3 UR26, UP4, UPT, UR18, 0x100, URZ ;  /* 0x00000100121a7890 */ /* 0x000fe4000ff9e0ff */
[----:B------:R-:W-:Y:S02]  /*5790*/  UIADD3 UR28, UP3, UPT, UR18, 0x180, URZ ;  /* 0x00000180121c7890 */ /* 0x000fe4000ff7e0ff */
[----:B------:R-:W-:Y:S02]  /*57a0*/  UIADD3 UR30, UP2, UPT, UR18, 0x200, URZ ;  /* 0x00000200121e7890 */ /* 0x000fe4000ff5e0ff */
[----:B------:R-:W-:-:S02]  /*57b0*/  UIADD3.X UR25, UPT, UPT, UR19, URZ, URZ, UP5, !UPT ;  /* 0x000000ff13197290 */ /* 0x000fc4000affe4ff */
[----:B------:R-:W-:Y:S02]  /*57c0*/  UIADD3.X UR27, UPT, UPT, UR19, URZ, URZ, UP4, !UPT ;  /* 0x000000ff131b7290 */ /* 0x000fe4000a7fe4ff */
[----:B------:R-:W-:Y:S02]  /*57d0*/  UIADD3.X UR29, UPT, UPT, UR19, URZ, URZ, UP3, !UPT ;  /* 0x000000ff131d7290 */ /* 0x000fe40009ffe4ff */
[----:B------:R-:W-:Y:S02]  /*57e0*/  UIADD3.X UR31, UPT, UPT, UR19, URZ, URZ, UP2, !UPT ;  /* 0x000000ff131f7290 */ /* 0x000fe400097fe4ff */
[----:B--2---:R-:W-:Y:S02]  /*57f0*/  USHF.L.U32 UR72, UR72, 0x4, URZ ;  /* 0x0000000448487899 */ /* 0x004fe400080006ff */
[----:B------:R-:W-:Y:S02]  /*5800*/  UIADD3 UR32, UP6, UPT, UR18, 0x280, URZ ;  /* 0x0000028012207890 */ /* 0x000fe4000ffde0ff */
[----:B------:R-:W-:-:S02]  /*5810*/  UIADD3 UR34, UP5, UPT, UR18, 0x300, URZ ;  /* 0x0000030012227890 */ /* 0x000fc4000ffbe0ff */
[----:B------:R-:W-:Y:S01]  /*5820*/  UIADD3 UR36, UP4, UPT, UR18, 0x780, URZ ;  /* 0x0000078012247890 */ /* 0x000fe2000ff9e0ff */
[----:B------:R-:W-:Y:S01]  /*5830*/  MOV R132, UR72 ;  /* 0x0000004800847c02 */ /* 0x000fe20008000f00 */
[----:B------:R-:W-:Y:S02]  /*5840*/  UIADD3 UR38, UP3, UPT, UR18, 0x800, URZ ;  /* 0x0000080012267890 */ /* 0x000fe4000ff7e0ff */
[----:B------:R-:W-:Y:S02]  /*5850*/  UIADD3 UR40, UP2, UPT, UR18, 0x880, URZ ;  /* 0x0000088012287890 */ /* 0x000fe4000ff5e0ff */
[----:B------:R-:W-:Y:S02]  /*5860*/  UIADD3.X UR33, UPT, UPT, UR19, URZ, URZ, UP6, !UPT ;  /* 0x000000ff13217290 */ /* 0x000fe4000b7fe4ff */
[----:B------:R-:W-:Y:S02]  /*5870*/  UIADD3.X UR35, UPT, UPT, UR19, URZ, URZ, UP5, !UPT ;  /* 0x000000ff13237290 */ /* 0x000fe4000affe4ff */
[----:B------:R-:W-:-:S02]  /*5880*/  UIADD3.X UR37, UPT, UPT, UR19, URZ, URZ, UP4, !UPT ;  /* 0x000000ff13257290 */ /* 0x000fc4000a7fe4ff */
[----:B------:R-:W-:Y:S02]  /*5890*/  UIADD3.X UR39, UPT, UPT, UR19, URZ, URZ, UP3, !UPT ;  /* 0x000000ff13277290 */ /* 0x000fe40009ffe4ff */
[----:B------:R-:W-:Y:S02]  /*58a0*/  UIADD3.X UR41, UPT, UPT, UR19, URZ, URZ, UP2, !UPT ;  /* 0x000000ff13297290 */ /* 0x000fe400097fe4ff */
[----:B------:R-:W-:Y:S02]  /*58b0*/  UIADD3 UR42, UP6, UPT, UR18, 0x900, URZ ;  /* 0x00000900122a7890 */ /* 0x000fe4000ffde0ff */
[----:B------:R-:W-:Y:S02]  /*58c0*/  UIADD3 UR44, UP5, UPT, UR18, 0x980, URZ ;  /* 0x00000980122c7890 */ /* 0x000fe4000ffbe0ff */
[----:B------:R-:W-:Y:S02]  /*58d0*/  UIADD3 UR46, UP4, UPT, UR18, 0xa00, URZ ;  /* 0x00000a00122e7890 */ /* 0x000fe4000ff9e0ff */
[----:B------:R-:W-:-:S02]  /*58e0*/  UIADD3 UR48, UP3, UPT, UR18, 0xa80, URZ ;  /* 0x00000a8012307890 */ /* 0x000fc4000ff7e0ff */
[----:B------:R-:W-:Y:S01]  /*58f0*/  UIADD3 UR50, UP2, UPT, UR18, 0xb00, URZ ;  /* 0x00000b0012327890 */ /* 0x000fe2000ff5e0ff */
[----:B------:R-:W-:Y:S01]  /*5900*/  UMOV UR9, 0x1 ;  /* 0x0000000100097882 */ /* 0x000fe20000000000 */
[----:B------:R-:W-:Y:S01]  /*5910*/  UMOV UR7, URZ ;  /* 0x000000ff00077c82 */ /* 0x000fe20008000000 */
[----:B------:R-:W-:Y:S01]  /*5920*/  UMOV UR6, URZ ;  /* 0x000000ff00067c82 */ /* 0x000fe20008000000 */
[----:B------:R-:W0:Y:S01]  /*5930*/  LDCU UR8, c[0x0][0x3a8] ;  /* 0x00007500ff0877ac */ /* 0x000e220008000800 */
[----:B------:R-:W-:Y:S02]  /*5940*/  ULOP3.LUT UR73, UR4, 0x4000000, URZ, 0xfc, !UPT ;  /* 0x0400000004497892 */ /* 0x000fe4000f8efcff */
[----:B------:R-:W-:Y:S02]  /*5950*/  USGXT.U32 UR22, UR22, 0xe ;  /* 0x0000000e1616789a */ /* 0x000fe40008000000 */
[----:B------:R-:W-:Y:S02]  /*5960*/  UIADD3.X UR43, UPT, UPT, UR19, URZ, URZ, UP6, !UPT ;  /* 0x000000ff132b7290 */ /* 0x000fe4000b7fe4ff */
[----:B------:R-:W-:-:S02]  /*5970*/  UIADD3.X UR45, UPT, UPT, UR19, URZ, URZ, UP5, !UPT ;  /* 0x000000ff132d7290 */ /* 0x000fc4000affe4ff */
[----:B------:R-:W-:Y:S02]  /*5980*/  UIADD3.X UR47, UPT, UPT, UR19, URZ, URZ, UP4, !UPT ;  /* 0x000000ff132f7290 */ /* 0x000fe4000a7fe4ff */
[----:B------:R-:W-:Y:S02]  /*5990*/  UIADD3.X UR49, UPT, UPT, UR19, URZ, URZ, UP3, !UPT ;  /* 0x000000ff13317290 */ /* 0x000fe40009ffe4ff */
[----:B------:R-:W-:Y:S02]  /*59a0*/  UIADD3.X UR51, UPT, UPT, UR19, URZ, URZ, UP2, !UPT ;  /* 0x000000ff13337290 */ /* 0x000fe400097fe4ff */
[----:B------:R-:W-:Y:S02]  /*59b0*/  UIADD3.64 UR52, UPT, UPT, UR20, 0x2, URZ ;  /* 0x0000000214347897 */ /* 0x000fe4000fffe0ff */
[----:B------:R-:W-:Y:S01]  /*59c0*/  UIADD3.64 UR54, UPT, UPT, UR20, 0x4, URZ ;  /* 0x0000000414367897 */ /* 0x000fe2000fffe0ff */
[----:B------:R-:W-:Y:S01]  /*59d0*/  UMOV UR77, 0x40004040 ;  /* 0x40004040004d7882 */ /* 0x000fe20000000000 */
[----:B------:R-:W-:-:S02]  /*59e0*/  UIADD3.64 UR56, UPT, UPT, UR20, 0x7e, URZ ;  /* 0x0000007e14387897 */ /* 0x000fc4000fffe0ff */
[----:B------:R-:W-:Y:S01]  /*59f0*/  UIADD3.64 UR58, UPT, UPT, UR20, 0x80, URZ ;  /* 0x00000080143a7897 */ /* 0x000fe2000fffe0ff */
[----:B------:R-:W-:Y:S01]  /*5a00*/  UMOV UR23, 0xc0004010 ;  /* 0xc000401000177882 */ /* 0x000fe20000000000 */
[----:B------:R-:W-:Y:S02]  /*5a10*/  UIADD3.64 UR60, UPT, UPT, UR20, 0x82, URZ ;  /* 0x00000082143c7897 */ /* 0x000fe4000fffe0ff */
[----:B0-----:R-:W-:-:S12]  /*5a20*/  UIADD3.64 UR62, UPT, UPT, UR20, 0x84, URZ ;  /* 0x00000084143e7897 */ /* 0x001fd8000fffe0ff */
.L_x_17:
[----:B------:R-:W-:-:S04]  /*5a30*/  IMAD.WIDE R4, R3, 0x2, R168 ;  /* 0x0000000203047825 */ /* 0x000fc800078e02a8 */
[C---:B------:R-:W-:Y:S02]  /*5a40*/  IMAD.WIDE R12, R3.reuse, 0x2, R160 ;  /* 0x00000002030c7825 */ /* 0x040fe400078e02a0 */
[----:B------:R-:W2:Y:S02]  /*5a50*/  LDG.E.U16 R5, desc[UR16][R4.64] ;  /* 0x0000001004057981 */ /* 0x000ea4000c1e1500 */
[C---:B------:R-:W-:Y:S02]  /*5a60*/  IMAD.WIDE R6, R3.reuse, 0x2, R166 ;  /* 0x0000000203067825 */ /* 0x040fe400078e02a6 */
[----:B------:R-:W3:Y:S02]  /*5a70*/  LDG.E.U16 R13, desc[UR16][R12.64] ;  /* 0x000000100c0d7981 */ /* 0x000ee4000c1e1500 */
[C---:B------:R-:W-:Y:S02]  /*5a80*/  IMAD.WIDE R14, R3.reuse, 0x2, R158 ;  /* 0x00000002030e7825 */ /* 0x040fe400078e029e */
[----:B------:R-:W4:Y:S02]  /*5a90*/  LDG.E.U16 R7, desc[UR16][R6.64] ;  /* 0x0000001006077981 */ /* 0x000f24000c1e1500 */
[----:B------:R-:W-:-:S02]  /*5aa0*/  IMAD.WIDE R8, R3, 0x2, R164 ;  /* 0x0000000203087825 */ /* 0x000fc400078e02a4 */
[----:B------:R-:W5:Y:S02]  /*5ab0*/  LDG.E.U16 R15, desc[UR16][R14.64] ;  /* 0x000000100e0f7981 */ /* 0x000f64000c1e1500 */
[C---:B------:R-:W-:Y:S02]  /*5ac0*/  IMAD.WIDE R16, R3.reuse, 0x2, R156 ;  /* 0x0000000203107825 */ /* 0x040fe400078e029c */
[----:B------:R-:W5:Y:S02]  /*5ad0*/  LDG.E.U16 R8, desc[UR16][R8.64] ;  /* 0x0000001008087981 */ /* 0x000f64000c1e1500 */
[C---:B------:R-:W-:Y:S02]  /*5ae0*/  IMAD.WIDE R10, R3.reuse, 0x2, R162 ;  /* 0x00000002030a7825 */ /* 0x040fe400078e02a2 */
[----:B------:R-:W5:Y:S02]  /*5af0*/  LDG.E.U16 R16, desc[UR16][R16.64] ;  /* 0x0000001010107981 */ /* 0x000f64000c1e1500 */
[----:B------:R-:W-:-:S02]  /*5b00*/  IMAD.WIDE R18, R3, 0x2, R154 ;  /* 0x0000000203127825 */ /* 0x000fc400078e029a */
[----:B------:R-:W5:Y:S04]  /*5b10*/  LDG.E.U16 R11, desc[UR16][R10.64] ;  /* 0x000000100a0b7981 */ /* 0x000f68000c1e1500 */
[----:B------:R-:W5:Y:S01]  /*5b20*/  LDG.E.U16 R19, desc[UR16][R18.64] ;  /* 0x0000001012137981 */ /* 0x000f62000c1e1500 */
[----:B------:R-:W-:Y:S02]  /*5b30*/  UMOV UR4, 0x1 ;  /* 0x0000000100047882 */ /* 0x000fe40000000000 */
[----:B------:R-:W-:-:S04]  /*5b40*/  @!UP0 UIADD3 UR4, UPT, UPT, -UR4, 0x100000, URZ ;  /* 0x0010000004048890 */ /* 0x000fc8000fffe1ff */
[----:B------:R-:W-:Y:S02]  /*5b50*/  @!UP0 USHF.L.U32 UR5, UR4, 0xb, URZ ;  /* 0x0000000b04058899 */ /* 0x000fe400080006ff */
[----:B------:R-:W-:Y:S01]  /*5b60*/  @!UP0 USHF.L.U32 UR4, UR4, 0x1, URZ ;  /* 0x0000000104048899 */ /* 0x000fe200080006ff */
[----:B------:R-:W-:Y:S01]  /*5b70*/  VOTEU.ALL UP2, P1 ;  /* 0x0000000000ff7886 */ /* 0x000fe20000840000 */
[----:B--2---:R0:W-:Y:S04]  /*5b80*/  STS.U16 [R134+UR70+0x11000], R5 ;  /* 0x0110000586007988 */ /* 0x0041e80008000446 */
[----:B---3--:R0:W-:Y:S04]  /*5b90*/  STS.U16 [R134+UR70+0x11400], R13 ;  /* 0x0114000d86007988 */ /* 0x0081e80008000446 */
[----:B----4-:R0:W-:Y:S04]  /*5ba0*/  STS.U16 [R180+UR70+0x11100], R7 ;  /* 0x01110007b4007988 */ /* 0x0101e80008000446 */
[----:B-----5:R0:W-:Y:S04]  /*5bb0*/  STS.U16 [R180+UR70+0x11500], R15 ;  /* 0x0115000fb4007988 */ /* 0x0201e80008000446 */
[----:B------:R0:W-:Y:S04]  /*5bc0*/  STS.U16 [R179+UR70+0x11200], R8 ;  /* 0x01120008b3007988 */ /* 0x0001e80008000446 */
[----:B------:R0:W-:Y:S04]  /*5bd0*/  STS.U16 [R179+UR70+0x11600], R16 ;  /* 0x01160010b3007988 */ /* 0x0001e80008000446 */
[----:B------:R0:W-:Y:S04]  /*5be0*/  STS.U16 [R178+UR70+0x11300], R11 ;  /* 0x0113000bb2007988 */ /* 0x0001e80008000446 */
[----:B------:R0:W-:Y:S01]  /*5bf0*/  STS.U16 [R178+UR70+0x11700], R19 ;  /* 0x01170013b2007988 */ /* 0x0001e20008000446 */
[----:B------:R1:W-:Y:S06]  /*5c00*/  MEMBAR.ALL.CTA ;  /* 0x0000000000007992 */ /* 0x0003ec0000008000 */
[----:B-1----:R-:W-:Y:S04]  /*5c10*/  FENCE.VIEW.ASYNC.S ;  /* 0x00000000000073c6 */ /* 0x002fe80000000000 */
[----:B------:R-:W1:Y:S02]  /*5c20*/  FENCE.VIEW.ASYNC.S ;  /* 0x00000000000073c6 */ /* 0x000e640000000000 */
[----:B-1----:R0:W1:Y:S02]  /*5c30*/  @!UP2 SYNCS.EXCH.64 URZ, [UR70+0x13010], UR4 ;  /* 0x0130100446ffa5b2 */ /* 0x0020640008000100 */
[----:B-1----:R-:W-:Y:S06]  /*5c40*/  BAR.SYNC.DEFER_BLOCKING 0x0 ;  /* 0x0000000000007b1d */ /* 0x002fec0000010000 */
[----:B0-----:R-:W-:Y:S05]  /*5c50*/  BRA.U UP1, `(.L_x_13) ;  /* 0x0000000101b07547 */ /* 0x001fea000b800000 */
[----:B------:R-:W-:Y:S01]  /*5c60*/  UMOV UR74, UR73 ;  /* 0x00000049004a7c82 */ /* 0x000fe20008000000 */
[----:B------:R-:W-:Y:S01]  /*5c70*/  UMOV UR75, 0x40004040 ;  /* 0x40004040004b7882 */ /* 0x000fe20000000000 */
[----:B------:R-:W-:Y:S01]  /*5c80*/  UMOV UR66, 0x0 ;  /* 0x0000000000427882 */ /* 0x000fe20000000000 */
[----:B------:R-:W-:Y:S01]  /*5c90*/  UMOV UR67, 0x8048490 ;  /* 0x0804849000437882 */ /* 0x000fe20000000000 */
[----:B------:R-:W-:Y:S01]  /*5ca0*/  UMOV UR64, 0x0 ;  /* 0x0000000000407882 */ /* 0x000fe20000000000 */
[----:B------:R-:W-:Y:S01]  /*5cb0*/  UMOV UR65, 0x8048490 ;  /* 0x0804849000417882 */ /* 0x000fe20000000000 */
[----:B------:R0:W-:Y:S01]  /*5cc0*/  UTCHMMA gdesc[UR74], gdesc[UR76], tmem[UR14], tmem[UR66], idesc[UR67], !UPT ;  /* 0x00ff424c4a0075ea */ /* 0x0001e2000f80000e */
[----:B------:R-:W-:Y:S01]  /*5cd0*/  MOV.SPILL R2, UR7 ;  /* 0x0000000700027c02 */ /* 0x000fe20009000f00 */
[----:B------:R-:W-:Y:S01]  /*5ce0*/  UTCHMMA gdesc[UR18], gdesc[UR20], tmem[UR14], tmem[UR64], idesc[UR65], UPT ;  /* 0x00ff4014120075ea */ /* 0x000fe2000b80000e */
[----:B------:R-:W-:Y:S01]  /*5cf0*/  MOV.SPILL R4, UR6 ;  /* 0x0000000600047c02 */ /* 0x000fe20009000f00 */
[----:B------:R-:W-:Y:S01]  /*5d00*/  UMOV UR6, 0x0 ;  /* 0x0000000000067882 */ /* 0x000fe20000000000 */
[----:B------:R-:W-:Y:S01]  /*5d10*/  UMOV UR7, 0x8048490 ;  /* 0x0804849000077882 */ /* 0x000fe20000000000 */
[----:B------:R-:W-:-:S02]  /*5d20*/  UIADD3 UR5, UPT, UPT, UR69, 0x110, URZ ;  /* 0x0000011045057890 */ /* 0x000fc4000fffe0ff */
[----:B------:R-:W-:Y:S01]  /*5d30*/  UIADD3 UR4, UPT, UPT, UR70, 0x13010, URZ ;  /* 0x0001301046047890 */ /* 0x000fe2000fffe0ff */
[----:B0-----:R-:W-:Y:S01]  /*5d40*/  UMOV UR74, 0x0 ;  /* 0x00000000004a7882 */ /* 0x001fe20000000000 */
[----:B------:R-:W-:Y:S02]  /*5d50*/  UMOV UR75, 0x8048490 ;  /* 0x08048490004b7882 */ /* 0x000fe40000000000 */
[----:B------:R-:W-:Y:S01]  /*5d60*/  UTCHMMA gdesc[UR24], gdesc[UR52], tmem[UR14], tmem[UR74], idesc[UR75], UPT ;  /* 0x00ff4a34180075ea */ /* 0x000fe2000b80000e */
[----:B------:R0:W-:Y:S01]  /*5d70*/  UTCHMMA gdesc[UR26], gdesc[UR54], tmem[UR14], tmem[UR66], idesc[UR67], UPT ;  /* 0x00ff42361a0075ea */ /* 0x0001e2000b80000e */
[----:B------:R-:W-:Y:S01]  /*5d80*/  UTCHMMA gdesc[UR28], gdesc[UR56], tmem[UR14], tmem[UR6], idesc[UR7], UPT ;  /* 0x00ff06381c0075ea */ /* 0x000fe2000b80000e */
[----:B------:R-:W-:Y:S01]  /*5d90*/  UTCHMMA gdesc[UR30], gdesc[UR58], tmem[UR14], tmem[UR64], idesc[UR65], UPT ;  /* 0x00ff403a1e0075ea */ /* 0x000fe2000b80000e */
[----:B------:R1:W-:Y:S01]  /*5da0*/  UTCHMMA gdesc[UR32], gdesc[UR60], tmem[UR14], tmem[UR74], idesc[UR75], UPT ;  /* 0x00ff4a3c200075ea */ /* 0x0003e2000b80000e */
[----:B------:R-:W-:Y:S01]  /*5db0*/  UTCHMMA gdesc[UR34], gdesc[UR62], tmem[UR14], tmem[UR6], idesc[UR7], UPT ;  /* 0x00ff063e220075ea */ /* 0x000fe2000b80000e */
[----:B0-----:R-:W-:-:S02]  /*5dc0*/  UIADD3 UR66, UPT, UPT, UR69, 0x110, URZ ;  /* 0x0000011045427890 */ /* 0x001fc4000fffe0ff */
[----:B------:R-:W-:Y:S02]  /*5dd0*/  UIADD3 UR67, UPT, UPT, UR69, 0x110, URZ ;  /* 0x0000011045437890 */ /* 0x000fe4000fffe0ff */
[----:B-1----:R-:W-:-:S05]  /*5de0*/  UIADD3 UR74, UPT, UPT, UR69, 0x110, URZ ;  /* 0x00000110454a7890 */ /* 0x002fca000fffe0ff */
[----:B------:R-:W-:Y:S01]  /*5df0*/  UTCHMMA gdesc[UR36], gdesc[UR76], tmem[UR66], tmem[UR64], idesc[UR65], !UPT ;  /* 0x00ff404c240075ea */ /* 0x000fe2000f800042 */
[----:B------:R0:W-:Y:S03]  /*5e00*/  UTCHMMA gdesc[UR38], gdesc[UR20], tmem[UR5], tmem[UR6], idesc[UR7], UPT ;  /* 0x00ff0614260075ea */ /* 0x0001e6000b800005 */
[----:B------:R1:W-:Y:S01]  /*5e10*/  UTCHMMA gdesc[UR40], gdesc[UR52], tmem[UR74], tmem[UR64], idesc[UR65], UPT ;  /* 0x00ff4034280075ea */ /* 0x0003e2000b80004a */
[----:B0-----:R-:W-:Y:S02]  /*5e20*/  R2UR.FILL UR7, R2 ;  /* 0x00000000020772ca */ /* 0x001fe400004e0000 */
[----:B------:R-:W-:Y:S01]  /*5e30*/  R2UR.FILL UR6, R4 ;  /* 0x00000000040672ca */ /* 0x000fe200004e0000 */
[----:B-1----:R-:W-:Y:S02]  /*5e40*/  UMOV UR74, 0x0 ;  /* 0x00000000004a7882 */ /* 0x002fe40000000000 */
[----:B------:R0:W-:Y:S01]  /*5e50*/  UTCHMMA gdesc[UR42], gdesc[UR54], tmem[UR67], tmem[UR74], idesc[UR75], UPT ;  /* 0x00ff4a362a0075ea */ /* 0x0001e2000b800043 */
[----:B------:R1:W-:Y:S01]  /*5e60*/  UTCHMMA gdesc[UR44], gdesc[UR56], tmem[UR66], tmem[UR64], idesc[UR65], UPT ;  /* 0x00ff40382c0075ea */ /* 0x0003e2000b800042 */
[----:B------:R2:W-:Y:S01]  /*5e70*/  UTCHMMA gdesc[UR46], gdesc[UR58], tmem[UR5], tmem[UR64], idesc[UR65], UPT ;  /* 0x00ff403a2e0075ea */ /* 0x0005e2000b800005 */
[----:B0-----:R-:W-:-:S02]  /*5e80*/  UIADD3 UR74, UPT, UPT, UR69, 0x110, URZ ;  /* 0x00000110454a7890 */ /* 0x001fc4000fffe0ff */
[----:B------:R-:W-:Y:S01]  /*5e90*/  UIADD3 UR75, UPT, UPT, UR69, 0x110, URZ ;  /* 0x00000110454b7890 */ /* 0x000fe2000fffe0ff */
[----:B-1----:R-:W-:Y:S01]  /*5ea0*/  UMOV UR66, 0x0 ;  /* 0x0000000000427882 */ /* 0x002fe20000000000 */
[----:B------:R-:W-:Y:S01]  /*5eb0*/  UMOV UR67, 0x8048490 ;  /* 0x0804849000437882 */ /* 0x000fe20000000000 */
[----:B--2---:R-:W-:Y:S02]  /*5ec0*/  UMOV UR5, URZ ;  /* 0x000000ff00057c82 */ /* 0x004fe40008000000 */
[----:B------:R-:W-:Y:S02]  /*5ed0*/  UMOV UR4, UR4 ;  /* 0x0000000400047c82 */ /* 0x000fe40008000000 */
[----:B------:R0:W-:Y:S02]  /*5ee0*/  UTCHMMA gdesc[UR48], gdesc[UR60], tmem[UR74], tmem[UR66], idesc[UR67], UPT ;  /* 0x00ff423c300075ea */ /* 0x0001e4000b80004a */
[----:B------:R0:W-:Y:S01]  /*5ef0*/  UTCHMMA gdesc[UR50], gdesc[UR62], tmem[UR75], tmem[UR64], idesc[UR65], UPT ;  /* 0x00ff403e320075ea */ /* 0x0001e2000b80004b */
[----:B------:R0:W-:Y:S01]  /*5f00*/  UTCBAR [UR4], URZ ;  /* 0x000000ff040073e9 */ /* 0x0001e200080000ff */
[----:B------:R-:W-:Y:S01]  /*5f10*/  NOP ;  /* 0x0000000000007918 */ /* 0x000fe20000000000 */
.L_x_13:
[----:B------:R-:W1:Y:S01]  /*5f20*/  SYNCS.PHASECHK.TRANS64.TRYWAIT P2, [UR70+0x13010], RZ ;  /* 0x013010ffff0075a7 */ /* 0x000e620008041146 */
[----:B------:R-:W-:Y:S01]  /*5f30*/  SHF.L.U32 R0, R0, 0x1f, RZ ;  /* 0x0000001f00007819 */ /* 0x000fe200000006ff */
[----:B-1----:R-:W-:Y:S06]  /*5f40*/  @!P2 BRA `(.L_x_14) ;  /* 0x0000005c008ca947 */ /* 0x002fec0003800000 */
.L_x_23:
[----:B------:R-:W-:Y:S01]  /*5f50*/  BAR.SYNC.DEFER_BLOCKING 0x0 ;  /* 0x0000000000007b1d */ /* 0x000fe20000010000 */
[----:B------:R-:W-:-:S04]  /*5f60*/  IMAD.WIDE R20, R132, 0x2, R174 ;  /* 0x0000000284147825 */ /* 0x000fc800078e02ae */
[C---:B------:R-:W-:Y:S01]  /*5f70*/  IMAD.WIDE R22, R132.reuse, 0x2, R172 ;  /* 0x0000000284167825 */ /* 0x040fe200078e02ac */
[----:B------:R-:W1:Y:S03]  /*5f80*/  LDTM.x16 R4, tmem[UR13] ;  /* 0x0000000d000479ee */ /* 0x000e660008240000 */
[----:B------:R-:W-:Y:S01]  /*5f90*/  IMAD.WIDE R24, R132, 0x2, R170 ;  /* 0x0000000284187825 */ /* 0x000fe200078e02aa */
[----:B------:R-:W1:Y:S01]  /*5fa0*/  @!P1 SYNCS.CCTL.IV [UR70+0x13010] ;  /* 0x01301000ff0099b1 */ /* 0x000e620008000046 */
[----:B------:R-:W-:Y:S01]  /*5fb0*/  NOP ;  /* 0x0000000000007918 */ /* 0x000fe20000000000 */
[----:B-1----:R-:W1:Y:S02]  /*5fc0*/  SYNCS.PHASECHK.TRANS64.TRYWAIT P2, [UR15], R0 ;  /* 0x00000000ff0075a7 */ /* 0x002e64000804110f */
[----:B-1----:R-:W-:Y:S05]  /*5fd0*/  @!P2 BRA `(.L_x_15) ;  /* 0x0000005c0074a947 */ /* 0x002fea0003800000 */
.L_x_24:
[C---:B------:R-:W-:Y:S01]  /*5fe0*/  IMAD.WIDE R26, R132.reuse, 0x2, R152 ;  /* 0x00000002841a7825 */ /* 0x040fe200078e0298 */
[----:B------:R1:W2:Y:S03]  /*5ff0*/  LDG.E.U16 R36, desc[UR16][R20.64] ;  /* 0x0000001014247981 */ /* 0x0002a6000c1e1500 */
[C---:B------:R-:W-:Y:S01]  /*6000*/  IMAD.WIDE R28, R132.reuse, 0x2, R150 ;  /* 0x00000002841c7825 */ /* 0x040fe200078e0296 */
[----:B------:R3:W4:Y:S03]  /*6010*/  LDG.E.U16 R182, desc[UR16][R22.64] ;  /* 0x0000001016b67981 */ /* 0x000726000c1e1500 */
[C---:B------:R-:W-:Y:S01]  /*6020*/  IMAD.WIDE R30, R132.reuse, 0x2, R148 ;  /* 0x00000002841e7825 */ /* 0x040fe200078e0294 */
[----:B------:R-:W5:Y:S03]  /*6030*/  LDG.E.U16 R184, desc[UR16][R24.64] ;  /* 0x0000001018b87981 */ /* 0x000f66000c1e1500 */
[C---:B------:R-:W-:Y:S01]  /*6040*/  IMAD.WIDE R32, R132.reuse, 0x2, R146 ;  /* 0x0000000284207825 */ /* 0x040fe200078e0292 */
[----:B------:R-:W5:Y:S03]  /*6050*/  LDG.E.U16 R186, desc[UR16][R26.64] ;  /* 0x000000101aba7981 */ /* 0x000f66000c1e1500 */
[----:B------:R-:W-:Y:S01]  /*6060*/  IMAD.WIDE R34, R132, 0x2, R144 ;  /* 0x0000000284227825 */ /* 0x000fe200078e0290 */
[----:B------:R-:W5:Y:S04]  /*6070*/  LDG.E.U16 R188, desc[UR16][R28.64] ;  /* 0x000000101cbc7981 */ /* 0x000f68000c1e1500 */
[----:B------:R-:W5:Y:S04]  /*6080*/  LDG.E.U16 R190, desc[UR16][R30.64] ;  /* 0x000000101ebe7981 */ /* 0x000f68000c1e1500 */
[----:B------:R-:W5:Y:S04]  /*6090*/  LDG.E.U16 R192, desc[UR16][R32.64] ;  /* 0x0000001020c07981 */ /* 0x000f68000c1e1500 */
[----:B------:R-:W5:Y:S01]  /*60a0*/  LDG.E.U16 R194, desc[UR16][R34.64] ;  /* 0x0000001022c27981 */ /* 0x000f62000c1e1500 */
[----:B------:R-:W-:Y:S01]  /*60b0*/  FMUL R0, R4, UR8 ;  /* 0x0000000804007c20 */ /* 0x000fe20008400000 */
[----:B-1----:R-:W-:Y:S01]  /*60c0*/  FMUL R21, R5, UR8 ;  /* 0x0000000805157c20 */ /* 0x002fe20008400000 */
[----:B------:R-:W-:Y:S01]  /*60d0*/  FMUL R2, R6, UR8 ;  /* 0x0000000806027c20 */ /* 0x000fe20008400000 */
[----:B------:R-:W-:Y:S01]  /*60e0*/  FMUL R20, R7, UR8 ;  /* 0x0000000807147c20 */ /* 0x000fe20008400000 */
[----:B---3--:R-:W-:-:S03]  /*60f0*/  FMUL R23, R8, UR8 ;  /* 0x0000000808177c20 */ /* 0x008fc60008400000 */
[----:B------:R-:W-:Y:S01]  /*6100*/  FMNMX3 R2, R0, R21, R2, !PT ;  /* 0x0000001500027276 */ /* 0x000fe20007800002 */
[----:B------:R-:W-:Y:S01]  /*6110*/  FMUL R0, R9, UR8 ;  /* 0x0000000809007c20 */ /* 0x000fe20008400000 */
[----:B------:R-:W-:Y:S02]  /*6120*/  FMUL R21, R10, UR8 ;  /* 0x000000080a157c20 */ /* 0x000fe40008400000 */
[----:B------:R-:W-:Y:S01]  /*6130*/  FMNMX3 R20, R2, R20, R23, !PT ;  /* 0x0000001402147276 */ /* 0x000fe20007800017 */
[----:B------:R-:W-:Y:S01]  /*6140*/  FMUL R2, R11, UR8 ;  /* 0x000000080b027c20 */ /* 0x000fe20008400000 */
[----:B------:R-:W-:Y:S02]  /*6150*/  FMUL R23, R12, UR8 ;  /* 0x000000080c177c20 */ /* 0x000fe40008400000 */
[----:B------:R-:W-:Y:S01]  /*6160*/  FMNMX3 R20, R20, R0, R21, !PT ;  /* 0x0000000014147276 */ /* 0x000fe20007800015 */
[----:B------:R-:W-:Y:S01]  /*6170*/  FMUL R0, R13, UR8 ;  /* 0x000000080d007c20 */ /* 0x000fe20008400000 */
[----:B------:R-:W-:-:S02]  /*6180*/  FMUL R21, R14, UR8 ;  /* 0x000000080e157c20 */ /* 0x000fc40008400000 */
[----:B------:R-:W-:Y:S01]  /*6190*/  FMNMX3 R20, R20, R2, R23, !PT ;  /* 0x0000000214147276 */ /* 0x000fe20007800017 */
[----:B------:R-:W-:Y:S01]  /*61a0*/  FMUL R2, R15, UR8 ;  /* 0x000000080f027c20 */ /* 0x000fe20008400000 */
[----:B------:R-:W-:Y:S02]  /*61b0*/  FMUL R23, R16, UR8 ;  /* 0x0000000810177c20 */ /* 0x000fe40008400000 */
[----:B------:R-:W-:Y:S01]  /*61c0*/  FMNMX3 R20, R20, R0, R21, !PT ;  /* 0x0000000014147276 */ /* 0x000fe20007800015 */
[----:B------:R-:W-:Y:S01]  /*61d0*/  FMUL R0, R17, UR8 ;  /* 0x0000000811007c20 */ /* 0x000fe20008400000 */
[----:B------:R-:W-:Y:S02]  /*61e0*/  FMUL R21, R18, UR8 ;  /* 0x0000000812157c20 */ /* 0x000fe40008400000 */
[----:B------:R-:W-:Y:S01]  /*61f0*/  FMNMX3 R20, R20, R2, R23, !PT ;  /* 0x0000000214147276 */ /* 0x000fe20007800017 */
[----:B------:R-:W-:-:S03]  /*6200*/  FMUL R2, R19, UR8 ;  /* 0x0000000813027c20 */ /* 0x000fc60008400000 */
[----:B------:R-:W-:-:S04]  /*6210*/  FMNMX3 R0, R20, R0, R21, !PT ;  /* 0x0000000014007276 */ /* 0x000fc80007800015 */
[----:B------:R-:W-:-:S05]  /*6220*/  FMNMX3 R2, R0, R2, R37, !PT ;  /* 0x0000000200027276 */ /* 0x000fca0007800025 */
[--C-:B------:R-:W-:Y:S01]  /*6230*/  FFMA R4, R4, UR8, -R2.reuse ;  /* 0x0000000804047c23 */ /* 0x100fe20008000802 */
        /* <DEDUP_REMOVED lines=14> */
[----:B------:R-:W-:Y:S01]  /*6320*/  FFMA R19, R19, UR8, -R2 ;  /* 0x0000000813137c23 */ /* 0x000fe20008000802 */
[----:B------:R-:W-:Y:S01]  /*6330*/  FMUL R4, R4, 1.4426950216293334961 ;  /* 0x3fb8aa3b04047820 */ /* 0x000fe20000400000 */
        /* <DEDUP_REMOVED lines=15> */
[----:B------:R-:W-:Y:S08]  /*6430*/  MUFU.EX2 R135, R4 ;  /* 0x0000000400877308 */ /* 0x000ff00000000800 */
[----:B------:R-:W1:Y:S08]  /*6440*/  MUFU.EX2 R0, R5 ;  /* 0x0000000500007308 */ /* 0x000e700000000800 */
[----:B------:R-:W-:Y:S08]  /*6450*/  MUFU.EX2 R196, R6 ;  /* 0x0000000600c47308 */ /* 0x000ff00000000800 */
[----:B------:R-:W3:Y:S08]  /*6460*/  MUFU.EX2 R181, R7 ;  /* 0x0000000700b57308 */ /* 0x000ef00000000800 */
[----:B------:R-:W-:Y:S08]  /*6470*/  MUFU.EX2 R198, R8 ;  /* 0x0000000800c67308 */ /* 0x000ff00000000800 */
[----:B------:R-:W0:Y:S08]  /*6480*/  MUFU.EX2 R183, R9 ;  /* 0x0000000900b77308 */ /* 0x000e300000000800 */
        /* <DEDUP_REMOVED lines=9> */
[----:B------:R-:W0:Y:S01]  /*6520*/  MUFU.EX2 R137, R19 ;  /* 0x0000001300897308 */ /* 0x000e220000000800 */
[----:B-1----:R-:W-:-:S02]  /*6530*/  F2FP.BF16.F32.PACK_AB R4, R0, R135 ;  /* 0x000000870004723e */ /* 0x002fc400000010ff */
[----:B---3--:R-:W-:Y:S02]  /*6540*/  F2FP.BF16.F32.PACK_AB R5, R181, R196 ;  /* 0x000000c4b505723e */ /* 0x008fe400000010ff */
[----:B0-----:R-:W-:Y:S02]  /*6550*/  F2FP.BF16.F32.PACK_AB R6, R183, R198 ;  /* 0x000000c6b706723e */ /* 0x001fe400000010ff */
[----:B------:R-:W-:Y:S02]  /*6560*/  F2FP.BF16.F32.PACK_AB R7, R185, R200 ;  /* 0x000000c8b907723e */ /* 0x000fe400000010ff */
[----:B------:R-:W-:Y:S02]  /*6570*/  F2FP.BF16.F32.PACK_AB R8, R143, R202 ;  /* 0x000000ca8f08723e */ /* 0x000fe400000010ff */
[----:B------:R-:W-:Y:S02]  /*6580*/  F2FP.BF16.F32.PACK_AB R9, R141, R142 ;  /* 0x0000008e8d09723e */ /* 0x000fe400000010ff */
[----:B------:R-:W-:Y:S01]  /*6590*/  F2FP.BF16.F32.PACK_AB R10, R139, R140 ;  /* 0x0000008c8b0a723e */ /* 0x000fe200000010ff */
[----:B------:R-:W-:Y:S01]  /*65a0*/  FADD R135, R135, R0 ;  /* 0x0000000087877221 */ /* 0x000fe20000000000 */
[----:B------:R-:W-:Y:S01]  /*65b0*/  F2FP.BF16.F32.PACK_AB R11, R137, R138 ;  /* 0x0000008a890b723e */ /* 0x000fe200000010ff */
[----:B------:R-:W-:-:S03]  /*65c0*/  FADD R0, -R2, R37 ;  /* 0x0000002502007221 */ /* 0x000fc60000000100 */
[----:B------:R-:W-:Y:S01]  /*65d0*/  STTM.x8 tmem[UR11], R4 ;  /* 0x00000004000079ed */ /* 0x000fe200081c000b */
[----:B------:R-:W-:-:S06]  /*65e0*/  FMUL R0, R0, 1.4426950216293334961 ;  /* 0x3fb8aa3b00007820 */ /* 0x000fcc0000400000 */
[----:B------:R-:W0:Y:S01]  /*65f0*/  MUFU.EX2 R0, R0 ;  /* 0x0000000000007308 */ /* 0x000e220000000800 */
[----:B------:R-:W-:Y:S01]  /*6600*/  FADD R135, R196, R135 ;  /* 0x00000087c4877221 */ /* 0x000fe20000000000 */
[----:B--2---:R1:W-:Y:S04]  /*6610*/  STS.U16 [R133+UR70+0x12000], R36 ;  /* 0x0120002485007988 */ /* 0x0043e80008000446 */
[----:B----4-:R2:W-:Y:S04]  /*6620*/  STS.U16 [R133+UR70+0x12200], R182 ;  /* 0x012200b685007988 */ /* 0x0105e80008000446 */
[----:B-----5:R2:W-:Y:S04]  /*6630*/  STS.U16 [R133+UR70+0x12400], R184 ;  /* 0x012400b885007988 */ /* 0x0205e80008000446 */
[----:B------:R2:W-:Y:S04]  /*6640*/  STS.U16 [R133+UR70+0x12600], R186 ;  /* 0x012600ba85007988 */ /* 0x0005e80008000446 */
[----:B------:R2:W-:Y:S04]  /*6650*/  STS.U16 [R133+UR70+0x12800], R188 ;  /* 0x012800bc85007988 */ /* 0x0005e80008000446 */
[----:B------:R2:W-:Y:S04]  /*6660*/  STS.U16 [R133+UR70+0x12a00], R190 ;  /* 0x012a00be85007988 */ /* 0x0005e80008000446 */
[----:B------:R2:W-:Y:S04]  /*6670*/  STS.U16 [R133+UR70+0x12c00], R192 ;  /* 0x012c00c085007988 */ /* 0x0005e80008000446 */
[----:B------:R2:W-:Y:S01]  /*6680*/  STS.U16 [R133+UR70+0x12e00], R194 ;  /* 0x012e00c285007988 */ /* 0x0005e20008000446 */
[----:B------:R-:W3:Y:S02]  /*6690*/  FENCE.VIEW.ASYNC.T ;  /* 0x00000000000073c6 */ /* 0x000ee40000000200 */
[----:B---3--:R-:W-:Y:S06]  /*66a0*/  BAR.SYNC.DEFER_BLOCKING 0x0 ;  /* 0x0000000000007b1d */ /* 0x008fec0000010000 */
[----:B-1----:R-:W0:Y:S01]  /*66b0*/  LDTM.x128 R4, tmem[UR68] ;  /* 0x00000044000479ee */ /* 0x002e2200083c0000 */
[----:B------:R-:W-:Y:S01]  /*66c0*/  NOP ;  /* 0x0000000000007918 */ /* 0x000fe20000000000 */
        /* <DEDUP_REMOVED lines=128> */
[----:B------:R2:W-:Y:S01]  /*6ed0*/  STTM.x128 tmem[UR68], R4 ;  /* 0x00000004000079ed */ /* 0x0005e200083c0044 */
[----:B------:R-:W0:Y:S02]  /*6ee0*/  FENCE.VIEW.ASYNC.T ;  /* 0x00000000000073c6 */ /* 0x000e240000000200 */
[----:B0-----:R-:W-:Y:S01]  /*6ef0*/  BAR.SYNC.DEFER_BLOCKING 0x0 ;  /* 0x0000000000007b1d */ /* 0x001fe20000010000 */
[----:B------:R-:W-:-:S04]  /*6f00*/  FADD R135, R181, R135 ;  /* 0x00000087b5877221 */ /* 0x000fc80000000000 */
[----:B------:R-:W-:-:S04]  /*6f10*/  FADD R135, R198, R135 ;  /* 0x00000087c6877221 */ /* 0x000fc80000000000 */
[----:B------:R-:W-:-:S04]  /*6f20*/  FADD R135, R183, R135 ;  /* 0x00000087b7877221 */ /* 0x000fc80000000000 */
[----:B------:R-:W-:Y:S01]  /*6f30*/  FADD R135, R200, R135 ;  /* 0x00000087c8877221 */ /* 0x000fe20000000000 */
[----:B------:R0:W-:Y:S06]  /*6f40*/  MEMBAR.ALL.CTA ;  /* 0x0000000000007992 */ /* 0x0001ec0000008000 */
[----:B0-----:R-:W0:Y:S01]  /*6f50*/  FENCE.VIEW.ASYNC.S ;  /* 0x00000000000073c6 */ /* 0x001e220000000000 */
[----:B------:R-:W-:-:S04]  /*6f60*/  FADD R135, R185, R135 ;  /* 0x00000087b9877221 */ /* 0x000fc80000000000 */
[----:B------:R-:W-:-:S04]  /*6f70*/  FADD R135, R202, R135 ;  /* 0x00000087ca877221 */ /* 0x000fc80000000000 */
[----:B------:R-:W-:-:S04]  /*6f80*/  FADD R135, R143, R135 ;  /* 0x000000878f877221 */ /* 0x000fc80000000000 */
[----:B------:R-:W-:-:S04]  /*6f90*/  FADD R142, R142, R135 ;  /* 0x000000878e8e7221 */ /* 0x000fc80000000000 */
[----:B------:R-:W-:-:S04]  /*6fa0*/  FADD R141, R141, R142 ;  /* 0x0000008e8d8d7221 */ /* 0x000fc80000000000 */
[----:B------:R-:W-:-:S04]  /*6fb0*/  FADD R140, R140, R141 ;  /* 0x0000008d8c8c7221 */ /* 0x000fc80000000000 */
[----:B------:R-:W-:Y:S01]  /*6fc0*/  FADD R139, R139, R140 ;  /* 0x0000008c8b8b7221 */ /* 0x000fe20000000000 */
[----:B------:R-:W-:-:S03]  /*6fd0*/  ULEA UR15, UR9, UR70, 0x3 ;  /* 0x00000046090f7291 */ /* 0x000fc6000f8e18ff */
[----:B------:R-:W-:Y:S01]  /*6fe0*/  FADD R138, R138, R139 ;  /* 0x0000008b8a8a7221 */ /* 0x000fe20000000000 */
[----:B------:R-:W-:-:S03]  /*6ff0*/  UIADD3 UR15, UPT, UPT, UR15, 0x13000, URZ ;  /* 0x000130000f0f7890 */ /* 0x000fc6000fffe0ff */
[----:B------:R-:W-:Y:S01]  /*7000*/  FADD R137, R137, R138 ;  /* 0x0000008a89897221 */ /* 0x000fe20000000000 */
[----:B------:R-:W-:Y:S01]  /*7010*/  UMOV UR66, UR7 ;  /* 0x0000000700427c82 */ /* 0x000fe20008000000 */
[----:B0-----:R-:W-:Y:S06]  /*7020*/  BAR.SYNC.DEFER_BLOCKING 0x0 ;  /* 0x0000000000007b1d */ /* 0x001fec0000010000 */
[----:B------:R-:W-:Y:S05]  /*7030*/  BRA.U UP1, `(.L_x_16) ;  /* 0x0000000101347547 */ /* 0x000fea000b800000 */
[----:B------:R-:W-:Y:S02]  /*7040*/  UIADD3 UR67, UPT, UPT, UR69, 0x80, URZ ;  /* 0x0000008045437890 */ /* 0x000fe4000fffe0ff */
[----:B------:R-:W-:Y:S01]  /*7050*/  UIADD3 UR7, UPT, UPT, UR69, 0x128, URZ ;  /* 0x0000012845077890 */ /* 0x000fe2000fffe0ff */
[----:B------:R-:W-:Y:S01]  /*7060*/  UMOV UR64, 0x0 ;  /* 0x0000000000407882 */ /* 0x000fe20000000000 */
[----:B------:R-:W-:Y:S01]  /*7070*/  UMOV UR65, 0x8200490 ;  /* 0x0820049000417882 */ /* 0x000fe20000000000 */
[----:B------:R-:W-:Y:S01]  /*7080*/  UMOV UR74, UR15 ;  /* 0x0000000f004a7c82 */ /* 0x000fe20008000000 */
[----:B------:R-:W-:Y:S01]  /*7090*/  UMOV UR75, URZ ;  /* 0x000000ff004b7c82 */ /* 0x000fe20008000000 */
[----:B------:R-:W-:Y:S01]  /*70a0*/  UMOV UR4, 0x0 ;  /* 0x0000000000047882 */ /* 0x000fe20000000000 */
[----:B------:R-:W-:Y:S01]  /*70b0*/  UMOV UR5, 0x8200490 ;  /* 0x0820049000057882 */ /* 0x000fe20000000000 */
[----:B------:R0:W-:Y:S01]  /*70c0*/  UTCHMMA tmem[UR12], gdesc[UR22], tmem[UR69], tmem[UR64], idesc[UR65], UPT ;  /* 0x00ff40160c0079ea */ /* 0x0001e2000b800045 */
[----:B------:R-:W-:Y:S01]  /*70d0*/  UMOV UR74, UR74 ;  /* 0x0000004a004a7c82 */ /* 0x000fe20008000000 */
[----:B------:R0:W-:Y:S01]  /*70e0*/  UTCHMMA tmem[UR7], gdesc[UR22], tmem[UR67], tmem[UR4], idesc[UR5], UPT ;  /* 0x00ff0416070079ea */ /* 0x0001e2000b800043 */
[----:B------:R0:W-:Y:S01]  /*70f0*/  UTCBAR [UR74], URZ ;  /* 0x000000ff4a0073e9 */ /* 0x0001e200080000ff */
[----:B------:R-:W-:-:S02]  /*7100*/  NOP ;  /* 0x0000000000007918 */ /* 0x000fc40000000000 */
.L_x_16:
[----:B------:R-:W-:Y:S01]  /*7110*/  UIADD3 UR9, UPT, UPT, UR9, 0x1, URZ ;  /* 0x0000000109097890 */ /* 0x000fe2000fffe0ff */
[----:B------:R-:W-:Y:S01]  /*7120*/  FFMA R136, R0, R136, R137 ;  /* 0x0000008800887223 */ /* 0x000fe20000000089 */
[----:B------:R-:W-:Y:S01]  /*7130*/  UIADD3 UR6, UPT, UPT, UR6, 0x10, URZ ;  /* 0x0000001006067890 */ /* 0x000fe2000fffe0ff */
[----:B------:R-:W-:Y:S01]  /*7140*/  IADD3 R132, PT, PT, R132, UR72, RZ ;  /* 0x0000004884847c10 */ /* 0x000fe2000fffe0ff */
[----:B------:R-:W-:Y:S01]  /*7150*/  UISETP.GT.AND UP2, UPT, UR9, 0x1, UPT ;  /* 0x000000010900788c */ /* 0x000fe2000bf44270 */
[----:B------:R-:W-:Y:S02]  /*7160*/  IADD3 R3, PT, PT, R176, R3, RZ ;  /* 0x00000003b0037210 */ /* 0x000fe40007ffe0ff */
[----:B------:R-:W-:Y:S01]  /*7170*/  MOV R0, UR66 ;  /* 0x0000004200007c02 */ /* 0x000fe20008000f00 */
[----:B0-----:R-:W-:Y:S01]  /*7180*/  USEL UR7, URZ, 0x1, !UP2 ;  /* 0x00000001ff077887 */ /* 0x001fe2000d000000 */
[----:B--2---:R-:W-:Y:S01]  /*7190*/  MOV R37, R2 ;  /* 0x0000000200257202 */ /* 0x004fe20000000f00 */
[----:B------:R-:W-:-:S02]  /*71a0*/  USEL UR9, UR9, URZ, !UP2 ;  /* 0x000000ff09097287 */ /* 0x000fc4000d000000 */
[----:B------:R-:W-:Y:S02]  /*71b0*/  UISETP.GE.AND UP2, UPT, UR6, UR10, UPT ;  /* 0x0000000a0600728c */ /* 0x000fe4000bf46270 */
[----:B------:R-:W-:-:S07]  /*71c0*/  ULOP3.LUT UR7, UR66, UR7, URZ, 0x3c, !UPT ;  /* 0x0000000742077292 */ /* 0x000fce000f8e3cff */
[----:B------:R-:W-:Y:S05]  /*71d0*/  BRA.U !UP2, `(.L_x_17) ;  /* 0xffffffe90a147547 */ /* 0x000fea000b83ffff */
.L_x_12:
[C---:B------:R-:W-:Y:S01]  /*71e0*/  FMUL R0, R136.reuse, 8388608 ;  /* 0x4b00000088007820 */ /* 0x040fe20000400000 */
[C---:B------:R-:W-:Y:S01]  /*71f0*/  FSETP.GEU.AND P5, PT, R136.reuse, 1.175494350822287508e-38, PT ;  /* 0x008000008800780b */ /* 0x040fe20003fae000 */
[----:B-1----:R-:W-:Y:S01]  /*7200*/  HFMA2 R5, -RZ, RZ, 1.443359375, -0.2030029296875 ;  /* 0x3dc6b27fff057431 */ /* 0x002fe200000001ff */
[----:B------:R-:W1:Y:S01]  /*7210*/  LDCU UR4, c[0x0][0x3f0] ;  /* 0x00007e00ff0477ac */ /* 0x000e620008000800 */
[----:B------:R-:W-:Y:S02]  /*7220*/  FSETP.GT.AND P3, PT, |R136|, 8.50705917302346158658e+37, PT ;  /* 0x7e8000008800780b */ /* 0x000fe40003f64200 */
[----:B------:R-:W-:-:S04]  /*7230*/  FSEL R134, R0, R136, !P5 ;  /* 0x0000008800867208 */ /* 0x000fc80006800000 */
[C---:B------:R-:W-:Y:S02]  /*7240*/  IADD3 R0, PT, PT, R134.reuse, -0x3f3504f3, RZ ;  /* 0xc0cafb0d86007810 */ /* 0x040fe40007ffe0ff */
[----:B------:R-:W-:Y:S02]  /*7250*/  ISETP.GE.U32.AND P2, PT, R134, 0x7f800000, PT ;  /* 0x7f8000008600780c */ /* 0x000fe40003f46070 */
[----:B------:R-:W-:-:S04]  /*7260*/  LOP3.LUT R3, R0, 0xff800000, RZ, 0xc0, !PT ;  /* 0xff80000000037812 */ /* 0x000fc800078ec0ff */
[----:B------:R-:W-:Y:S01]  /*7270*/  IADD3 R0, PT, PT, R134, -R3, RZ ;  /* 0x8000000386007210 */ /* 0x000fe20007ffe0ff */
[----:B-1----:R-:W-:-:S04]  /*7280*/  UISETP.GE.AND UP0, UPT, UR4, 0x1, UPT ;  /* 0x000000010400788c */ /* 0x002fc8000bf06270 */
[----:B------:R-:W-:-:S04]  /*7290*/  FADD R132, R0, -1 ;  /* 0xbf80000000847421 */ /* 0x000fc80000000000 */
[----:B------:R-:W-:-:S04]  /*72a0*/  FFMA.FTZ R5, R132, R5, -0.16845393180847167969 ;  /* 0xbe2c7f3084057423 */ /* 0x000fc80000010005 */
[----:B------:R-:W-:-:S04]  /*72b0*/  FFMA.FTZ R5, R132, R5, 0.1716887056827545166 ;  /* 0x3e2fcf2a84057423 */ /* 0x000fc80000010005 */
[----:B------:R-:W-:-:S04]  /*72c0*/  FFMA.FTZ R5, R132, R5, -0.17900948226451873779 ;  /* 0xbe374e4384057423 */ /* 0x000fc80000010005 */
[----:B------:R-:W-:-:S04]  /*72d0*/  FFMA.FTZ R5, R132, R5, 0.20512372255325317383 ;  /* 0x3e520bf484057423 */ /* 0x000fc80000010005 */
[----:B------:R-:W-:-:S04]  /*72e0*/  FFMA.FTZ R5, R132, R5, -0.24046532809734344482 ;  /* 0xbe763c8b84057423 */ /* 0x000fc80000010005 */
[----:B------:R-:W-:-:S04]  /*72f0*/  FFMA.FTZ R5, R132, R5, 0.28857114911079406738 ;  /* 0x3e93bf9984057423 */ /* 0x000fc80000010005 */
[----:B------:R-:W-:-:S04]  /*7300*/  FFMA.FTZ R5, R132, R5, -0.36067417263984680176 ;  /* 0xbeb8aa4984057423 */ /* 0x000fc80000010005 */
[----:B------:R-:W-:Y:S01]  /*7310*/  FFMA.FTZ R5, R132, R5, 0.48089820146560668945 ;  /* 0x3ef6384a84057423 */ /* 0x000fe20000010005 */
[----:B------:R-:W-:Y:S06]  /*7320*/  BRA.U !UP0, `(.L_x_18) ;  /* 0x0000000108107547 */ /* 0x000fec000b800000 */
[----:B------:R-:W-:-:S06]  /*7330*/  USHF.L.U32 UR66, UR66, 0x1f, URZ ;  /* 0x0000001f42427899 */ /* 0x000fcc00080006ff */
[----:B------:R-:W-:-:S04]  /*7340*/  MOV R0, UR66 ;  /* 0x0000004200007c02 */ /* 0x000fc80008000f00 */
[----:B------:R-:W1:Y:S02]  /*7350*/  SYNCS.PHASECHK.TRANS64.TRYWAIT P4, [UR15], R0 ;  /* 0x00000000ff0075a7 */ /* 0x000e64000808110f */
[----:B-1----:R-:W-:Y:S05]  /*7360*/  @!P4 BRA `(.L_x_19) ;  /* 0x00000048009cc947 */ /* 0x002fea0003800000 */
.L_x_18:
[----:B------:R-:W-:Y:S01]  /*7370*/  BAR.SYNC.DEFER_BLOCKING 0x0 ;  /* 0x0000000000007b1d */ /* 0x000fe20000010000 */
[----:B------:R-:W-:Y:S01]  /*7380*/  FSEL R0, RZ, -23, P5 ;  /* 0xc1b80000ff007808 */ /* 0x000fe20002800000 */
[----:B------:R-:W-:Y:S01]  /*7390*/  FFMA.FTZ R133, R132, R5, -0.72134751081466674805 ;  /* 0xbf38aa3b84857423 */ /* 0x000fe20000010005 */
[C---:B------:R-:W-:Y:S01]  /*73a0*/  FSETP.GEU.AND P5, PT, |R136|.reuse, 1.175494350822287508e-38, PT ;  /* 0x008000008800780b */ /* 0x040fe20003fae200 */
[----:B------:R-:W-:Y:S01]  /*73b0*/  @P3 FMUL R136, R136, 0.25 ;  /* 0x3e80000088883820 */ /* 0x000fe20000400000 */
[----:B------:R-:W-:Y:S01]  /*73c0*/  I2FP.F32.S32 R3, R3 ;  /* 0x0000000300037245 */ /* 0x000fe20000201400 */
[----:B------:R-:W-:Y:S01]  /*73d0*/  FMUL R133, R132, R133 ;  /* 0x0000008584857220 */ /* 0x000fe20000400000 */
[----:B------:R-:W1:Y:S01]  /*73e0*/  LDCU.64 UR4, c[0x0][0x3e0] ;  /* 0x00007c00ff0477ac */ /* 0x000e620008000a00 */
[----:B------:R-:W-:Y:S02]  /*73f0*/  FSETP.NEU.AND P4, PT, R134, RZ, PT ;  /* 0x000000ff8600720b */ /* 0x000fe40003f8d000 */
[C---:B------:R-:W-:Y:S01]  /*7400*/  FMUL R133, R132.reuse, R133 ;  /* 0x0000008584857220 */ /* 0x040fe20000400000 */
[----:B------:R-:W-:Y:S01]  /*7410*/  FFMA.FTZ R3, R3, 1.1920928955078125e-07, R0 ;  /* 0x3400000003037823 */ /* 0x000fe20000010000 */
[----:B------:R-:W-:Y:S01]  /*7420*/  @P2 MOV R0, 0x7f800000 ;  /* 0x7f80000000002802 */ /* 0x000fe20000000f00 */
[----:B0-----:R-:W0:Y:S01]  /*7430*/  LDCU.64 UR6, c[0x0][0x3e0] ;  /* 0x00007c00ff0677ac */ /* 0x001e220008000a00 */
[----:B------:R-:W-:-:S02]  /*7440*/  FFMA.FTZ R132, R132, 1.4426950216293334961, R133 ;  /* 0x3fb8aa3b84847823 */ /* 0x000fc40000010085 */
[----:B------:R-:W-:Y:S02]  /*7450*/  @!P5 FMUL R136, R136, 16777216 ;  /* 0x4b8000008888d820 */ /* 0x000fe40000400000 */
[----:B------:R-:W-:Y:S01]  /*7460*/  FADD R3, R3, R132 ;  /* 0x0000008403037221 */ /* 0x000fe20000000000 */
[----:B------:R-:W-:Y:S01]  /*7470*/  @P2 FFMA.FTZ R3, R134, R0, +INF ;  /* 0x7f80000086032423 */ /* 0x000fe20000010000 */
[----:B------:R-:W2:Y:S01]  /*7480*/  MUFU.RCP R231, R136 ;  /* 0x0000008800e77308 */ /* 0x000ea20000001000 */
[----:B------:R-:W3:Y:S03]  /*7490*/  LDC.64 R132, c[0x0][0x398] ;  /* 0x0000e600ff847b82 */ /* 0x000ee60000000a00 */
[----:B------:R-:W-:Y:S01]  /*74a0*/  FSEL R3, R3, -INF , P4 ;  /* 0xff80000003037808 */ /* 0x000fe20002000000 */
[----:B-1----:R-:W-:Y:S01]  /*74b0*/  UIMAD UR4, UR71, UR4, URZ ;  /* 0x00000004470472a4 */ /* 0x002fe2000f8e02ff */
[----:B------:R-:W1:Y:S03]  /*74c0*/  @!P1 SYNCS.CCTL.IV [UR70+0x13000] ;  /* 0x01300000ff0099b1 */ /* 0x000e660008000046 */
[----:B-1----:R-:W-:Y:S01]  /*74d0*/  BAR.SYNC.DEFER_BLOCKING 0x0 ;  /* 0x0000000000007b1d */ /* 0x002fe20000010000 */
[----:B------:R-:W-:Y:S01]  /*74e0*/  USHF.L.U32 UR8, UR4, 0x1, URZ ;  /* 0x0000000104087899 */ /* 0x000fe200080006ff */
[----:B------:R-:W-:Y:S01]  /*74f0*/  FFMA R230, R3, 0.69314718246459960938, R2 ;  /* 0x3f31721803e67823 */ /* 0x000fe20000000002 */
[----:B0-----:R-:W-:-:S05]  /*7500*/  UIMAD UR6, UR71, UR6, URZ ;  /* 0x00000006470672a4 */ /* 0x001fca000f8e02ff */
[----:B------:R-:W0:Y:S01]  /*7510*/  LDC R0, c[0x0][0x3e8] ;  /* 0x0000fa00ff007b82 */ /* 0x000e220000000800 */
[----:B------:R-:W1:Y:S01]  /*7520*/  LDTM.x128 R4, tmem[UR68] ;  /* 0x00000044000479ee */ /* 0x000e6200083c0000 */
[----:B------:R-:W-:-:S06]  /*7530*/  USHF.L.U32 UR9, UR6, 0x1, URZ ;  /* 0x0000000106097899 */ /* 0x000fcc00080006ff */
[----:B------:R-:W4:Y:S01]  /*7540*/  LDC.64 R134, c[0x0][0x398] ;  /* 0x0000e600ff867b82 */ /* 0x000f220000000a00 */
[----:B------:R-:W5:Y:S01]  /*7550*/  @!P1 SYNCS.CCTL.IV [UR70+0x13008] ;  /* 0x01300800ff0099b1 */ /* 0x000f620008000046 */
[----:B------:R-:W-:Y:S01]  /*7560*/  NOP ;  /* 0x0000000000007918 */ /* 0x000fe20000000000 */
[----:B0-----:R-:W-:Y:S02]  /*7570*/  IMAD R140, R0, 0x62, RZ ;  /* 0x00000062008c7824 */ /* 0x001fe400078e02ff */
[----:B-1----:R-:W-:Y:S01]  /*7580*/  @P3 FMUL R34, R34, 0.25 ;  /* 0x3e80000022223820 */ /* 0x002fe20000400000 */
[----:B------:R-:W-:Y:S01]  /*7590*/  @P3 FMUL R35, R35, 0.25 ;  /* 0x3e80000023233820 */ /* 0x000fe20000400000 */
[----:B------:R-:W-:Y:S01]  /*75a0*/  @P3 FMUL R4, R4, 0.25 ;  /* 0x3e80000004043820 */ /* 0x000fe20000400000 */
[----:B------:R-:W-:Y:S01]  /*75b0*/  @P3 FMUL R5, R5, 0.25 ;  /* 0x3e80000005053820 */ /* 0x000fe20000400000 */
[----:B------:R-:W-:Y:S01]  /*75c0*/  @!P5 FMUL R34, R34, 16777216 ;  /* 0x4b8000002222d820 */ /* 0x000fe20000400000 */
[----:B------:R-:W-:Y:S01]  /*75d0*/  @!P5 FMUL R35, R35, 16777216 ;  /* 0x4b8000002323d820 */ /* 0x000fe20000400000 */
[----:B------:R-:W-:Y:S01]  /*75e0*/  @P3 FMUL R6, R6, 0.25 ;  /* 0x3e80000006063820 */ /* 0x000fe20000400000 */
[----:B------:R-:W-:Y:S01]  /*75f0*/  @P3 FMUL R7, R7, 0.25 ;  /* 0x3e80000007073820 */ /* 0x000fe20000400000 */
[----:B--2---:R-:W-:Y:S01]  /*7600*/  FMUL R136, R231, R34 ;  /* 0x00000022e7887220 */ /* 0x004fe20000400000 */
[----:B------:R-:W-:-:S02]  /*7610*/  IMAD R34, R177, UR5, RZ ;  /* 0x00000005b1227c24 */ /* 0x000fc4000f8e02ff */
[----:B------:R-:W-:Y:S01]  /*7620*/  FMUL R137, R231, R35 ;  /* 0x00000023e7897220 */ /* 0x000fe20000400000 */
[----:B------:R-:W-:Y:S01]  /*7630*/  IMAD R35, R177, UR7, RZ ;  /* 0x00000007b1237c24 */ /* 0x000fe2000f8e02ff */
[----:B------:R-:W-:Y:S01]  /*7640*/  UIMAD.WIDE UR4, UR4, 0x2, URZ ;  /* 0x00000002040478a5 */ /* 0x000fe2000f8e02ff */
[----:B------:R-:W-:Y:S01]  /*7650*/  @P3 FMUL R8, R8, 0.25 ;  /* 0x3e80000008083820 */ /* 0x000fe20000400000 */
[----:B------:R-:W-:Y:S01]  /*7660*/  SHF.L.U32 R175, R34, 0x1, RZ ;  /* 0x0000000122af7819 */ /* 0x000fe200000006ff */
[----:B------:R-:W-:Y:S01]  /*7670*/  @P3 FMUL R9, R9, 0.25 ;  /* 0x3e80000009093820 */ /* 0x000fe20000400000 */
        /* <DEDUP_REMOVED lines=120> */
[----:B------:R-:W-:Y:S01]  /*7e00*/  @!P5 FMUL R4, R4, 16777216 ;  /* 0x4b8000000404d820 */ /* 0x000fe20000400000 */
[----:B------:R-:W-:Y:S01]  /*7e10*/  @!P5 FMUL R5, R5, 16777216 ;  /* 0x4b8000000505d820 */ /* 0x000fe20000400000 */
[----:B------:R-:W-:Y:S01]  /*7e20*/  IMAD.HI R34, R34, 0x2, RZ ;  /* 0x0000000222227827 */ /* 0x000fe200078e02ff */
[----:B---3--:R-:W-:-:S03]  /*7e30*/  IADD3 R175, P2, P3, R175, UR8, R132 ;  /* 0x00000008afaf7c10 */ /* 0x008fc6000fb5e084 */
[----:B------:R-:W-:Y:S01]  /*7e40*/  @!P5 FMUL R6, R6, 16777216 ;  /* 0x4b8000000606d820 */ /* 0x000fe20000400000 */
[----:B------:R-:W-:Y:S01]  /*7e50*/  SHF.L.U32 R3, R35, 0x1, RZ ;  /* 0x0000000123037819 */ /* 0x000fe200000006ff */
[----:B------:R-:W-:Y:S01]  /*7e60*/  @!P5 FMUL R7, R7, 16777216 ;  /* 0x4b8000000707d820 */ /* 0x000fe20000400000 */
[C---:B------:R-:W-:Y:S01]  /*7e70*/  FMUL R4, R231.reuse, R4 ;  /* 0x00000004e7047220 */ /* 0x040fe20000400000 */
[----:B------:R-:W-:Y:S01]  /*7e80*/  FMUL R5, R231, R5 ;  /* 0x00000005e7057220 */ /* 0x000fe20000400000 */
[----:B------:R-:W-:Y:S01]  /*7e90*/  UIMAD.WIDE UR6, UR6, 0x2, URZ ;  /* 0x00000002060678a5 */ /* 0x000fe2000f8e02ff */
[----:B------:R-:W-:Y:S01]  /*7ea0*/  @!P5 FMUL R8, R8, 16777216 ;  /* 0x4b8000000808d820 */ /* 0x000fe20000400000 */
        /* <DEDUP_REMOVED lines=121> */
[----:B------:R-:W-:Y:S01]  /*8640*/  IMAD.HI R2, R35, 0x2, RZ ;  /* 0x0000000223027827 */ /* 0x000fe200078e02ff */
[----:B------:R-:W-:-:S03]  /*8650*/  IADD3.X R187, PT, PT, R34, UR5, R133, P2, P3 ;  /* 0x0000000522bb7c10 */ /* 0x000fc600097e6485 */
[----:B------:R-:W-:Y:S01]  /*8660*/  FMUL R6, R231, R6 ;  /* 0x00000006e7067220 */ /* 0x000fe20000400000 */
[----:B----4-:R-:W-:Y:S01]  /*8670*/  IADD3 R134, P5, P4, R3, UR9, R134 ;  /* 0x0000000903867c10 */ /* 0x010fe2000fcbe086 */
[C---:B------:R-:W-:Y:S01]  /*8680*/  FMUL R7, R231.reuse, R7 ;  /* 0x00000007e7077220 */ /* 0x040fe20000400000 */
[----:B------:R-:W-:Y:S01]  /*8690*/  SHF.L.U32 R34, R0, 0x1, RZ ;  /* 0x0000000100227819 */ /* 0x000fe200000006ff */
[----:B------:R-:W-:Y:S01]  /*86a0*/  FMUL R185, R231, R54 ;  /* 0x00000036e7b97220 */ /* 0x000fe20000400000 */
[----:B------:R-:W-:Y:S01]  /*86b0*/  F2FP.BF16.F32.PACK_AB R35, R5, R4 ;  /* 0x000000040523723e */ /* 0x000fe200000010ff */
[C---:B------:R-:W-:Y:S01]  /*86c0*/  FMUL R54, R231.reuse, R55 ;  /* 0x00000037e7367220 */ /* 0x040fe20000400000 */
[----:B------:R-:W-:Y:S01]  /*86d0*/  IADD3.X R135, PT, PT, R2, UR7, R135, P5, P4 ;  /* 0x0000000702877c10 */ /* 0x000fe2000afe8487 */
[C---:B------:R-:W-:Y:S01]  /*86e0*/  FMUL R190, R231.reuse, R92 ;  /* 0x0000005ce7be7220 */ /* 0x040fe20000400000 */
[-C--:B------:R-:W-:Y:S01]  /*86f0*/  IADD3 R4, P2, PT, R34, R175.reuse, RZ ;  /* 0x000000af22047210 */ /* 0x080fe20007f5e0ff */
[C---:B------:R-:W-:Y:S01]  /*8700*/  FMUL R8, R231.reuse, R8 ;  /* 0x00000008e7087220 */ /* 0x040fe20000400000 */
[C---:B------:R-:W-:Y:S01]  /*8710*/  LEA R2, P3, R0.reuse, R175, 0x2 ;  /* 0x000000af00027211 */ /* 0x040fe200078610ff */
[----:B------:R-:W-:Y:S01]  /*8720*/  FMUL R9, R231, R9 ;  /* 0x00000009e7097220 */ /* 0x000fe20000400000 */
[----:B------:R-:W-:Y:S01]  /*8730*/  F2FP.BF16.F32.PACK_AB R55, R7, R6 ;  /* 0x000000060737723e */ /* 0x000fe200000010ff */
[C---:B------:R-:W-:Y:S01]  /*8740*/  IMAD R92, R0.reuse, 0x6, RZ ;  /* 0x00000006005c7824 */ /* 0x040fe200078e02ff */
[-C--:B------:R-:W-:Y:S01]  /*8750*/  LEA.HI.X.SX32 R5, R0, R187.reuse, 0x1, P2 ;  /* 0x000000bb00057211 */ /* 0x080fe200010f0eff */
[----:B------:R-:W-:Y:S01]  /*8760*/  STG.E.U16 desc[UR16][R134.64], R35 ;  /* 0x0000002386007986 */ /* 0x000fe2000c101510 */
[----:B------:R-:W-:Y:S01]  /*8770*/  PRMT R7, R35, 0x7632, R7 ;  /* 0x0000763223077816 */ /* 0x000fe20000000007 */
[C---:B------:R-:W-:Y:S01]  /*8780*/  FMUL R232, R231.reuse, R56 ;  /* 0x00000038e7e87220 */ /* 0x040fe20000400000 */
[----:B------:R-:W-:Y:S01]  /*8790*/  LEA.HI.X.SX32 R3, R34, R187, 0x1, P3 ;  /* 0x000000bb22037211 */ /* 0x000fe200018f0eff */
[C---:B------:R-:W-:Y:S01]  /*87a0*/  FMUL R192, R231.reuse, R94 ;  /* 0x0000005ee7c07220 */ /* 0x040fe20000400000 */
[C---:B------:R-:W-:Y:S01]  /*87b0*/  FMUL R176, R231.reuse, R88 ;  /* 0x00000058e7b07220 */ /* 0x040fe20000400000 */
[----:B------:R0:W-:Y:S01]  /*87c0*/  STG.E.U16 desc[UR16][R4.64], R7 ;  /* 0x0000000704007986 */ /* 0x0001e2000c101510 */
[C---:B------:R-:W-:Y:S01]  /*87d0*/  LEA R56, R0.reuse, R0, 0x1 ;  /* 0x0000000000387211 */ /* 0x040fe200078e08ff */
[----:B------:R-:W-:Y:S01]  /*87e0*/  IMAD R94, R0, 0xa, RZ ;  /* 0x0000000a005e7824 */ /* 0x000fe200078e02ff */
[----:B------:R-:W-:Y:S01]  /*87f0*/  IADD3 R6, P1, PT, R92, R175, RZ ;  /* 0x000000af5c067210 */ /* 0x000fe20007f3e0ff */
[----:B------:R1:W-:Y:S01]  /*8800*/  STG.E.U16 desc[UR16][R2.64], R55 ;  /* 0x0000003702007986 */ /* 0x0003e2000c101510 */
[C---:B------:R-:W-:Y:S01]  /*8810*/  SHF.L.U32 R88, R0.reuse, 0x2, RZ ;  /* 0x0000000200587819 */ /* 0x040fe200000006ff */
[C---:B------:R-:W-:Y:S01]  /*8820*/  FMUL R188, R231.reuse, R90 ;  /* 0x0000005ae7bc7220 */ /* 0x040fe20000400000 */
[C---:B------:R-:W-:Y:S01]  /*8830*/  FMUL R10, R231.reuse, R10 ;  /* 0x0000000ae70a7220 */ /* 0x040fe20000400000 */
[C---:B------:R-:W-:Y:S01]  /*8840*/  FMUL R11, R231.reuse, R11 ;  /* 0x0000000be70b7220 */ /* 0x040fe20000400000 */
[----:B------:R-:W-:Y:S01]  /*8850*/  LEA R90, R0, R0, 0x2 ;  /* 0x00000000005a7211 */ /* 0x000fe200078e10ff */
[C---:B------:R-:W-:Y:S01]  /*8860*/  FMUL R12, R231.reuse, R12 ;  /* 0x0000000ce70c7220 */ /* 0x040fe20000400000 */
[----:B------:R-:W-:Y:S01]  /*8870*/  IADD3 R34, P3, PT, R94, R175, RZ ;  /* 0x000000af5e227210 */ /* 0x000fe20007f7e0ff */
[----:B------:R-:W-:Y:S01]  /*8880*/  FMUL R13, R231, R13 ;  /* 0x0000000de70d7220 */ /* 0x000fe20000400000 */
[----:B0-----:R-:W-:Y:S01]  /*8890*/  LEA.HI.X.SX32 R7, R56, R187, 0x1, P1 ;  /* 0x000000bb38077211 */ /* 0x001fe200008f0eff */
[C---:B------:R-:W-:Y:S01]  /*88a0*/  IMAD R56, R0.reuse, 0xc, RZ ;  /* 0x0000000c00387824 */ /* 0x040fe200078e02ff */
[----:B------:R-:W-:Y:S01]  /*88b0*/  PRMT R5, R55, 0x7632, R5 ;  /* 0x0000763237057816 */ /* 0x000fe20000000005 */
[----:B------:R-:W-:Y:S01]  /*88c0*/  FMUL R14, R231, R14 ;  /* 0x0000000ee70e7220 */ /* 0x000fe20000400000 */
[----:B-1----:R-:W-:Y:S01]  /*88d0*/  F2FP.BF16.F32.PACK_AB R3, R9, R8 ;  /* 0x000000080903723e */ /* 0x002fe200000010ff */
[----:B------:R-:W-:Y:S01]  /*88e0*/  FMUL R15, R231, R15 ;  /* 0x0000000fe70f7220 */ /* 0x000fe20000400000 */
[----:B------:R-:W-:Y:S01]  /*88f0*/  LEA R8, P2, R0, R175, 0x3 ;  /* 0x000000af00087211 */ /* 0x000fe200078418ff */
[----:B------:R0:W-:Y:S01]  /*8900*/  STG.E.U16 desc[UR16][R6.64], R5 ;  /* 0x0000000506007986 */ /* 0x0001e2000c101510 */
[-C--:B------:R-:W-:Y:S01]  /*8910*/  LEA.HI.X.SX32 R35, R90, R187.reuse, 0x1, P3 ;  /* 0x000000bb5a237211 */ /* 0x080fe200018f0eff */
[----:B------:R-:W-:Y:S01]  /*8920*/  IMAD R90, R0, 0x14, RZ ;  /* 0x00000014005a7824 */ /* 0x000fe200078e02ff */
[----:B------:R-:W-:Y:S01]  /*8930*/  LEA.HI.X.SX32 R9, R88, R187, 0x1, P2 ;  /* 0x000000bb58097211 */ /* 0x000fe200010f0eff */
[----:B------:R-:W-:Y:S01]  /*8940*/  IMAD R88, R0, 0xe, RZ ;  /* 0x0000000e00587824 */ /* 0x000fe200078e02ff */
[----:B------:R-:W-:Y:S01]  /*8950*/  PRMT R55, R3, 0x7632, R55 ;  /* 0x0000763203377816 */ /* 0x000fe20000000037 */
[----:B------:R-:W-:Y:S01]  /*8960*/  FMUL R16, R231, R16 ;  /* 0x00000010e7107220 */ /* 0x000fe20000400000 */
[----:B------:R-:W-:Y:S01]  /*8970*/  F2FP.BF16.F32.PACK_AB R11, R11, R10 ;  /* 0x0000000a0b0b723e */ /* 0x000fe200000010ff */
[----:B------:R1:W-:Y:S01]  /*8980*/  STG.E.U16 desc[UR16][R8.64], R3 ;  /* 0x0000000308007986 */ /* 0x0003e2000c101510 */
[----:B------:R-:W-:Y:S01]  /*8990*/  IADD3 R2, P1, PT, R56, R175, RZ ;  /* 0x000000af38027210 */ /* 0x000fe20007f3e0ff */
[C---:B------:R-:W-:Y:S01]  /*89a0*/  FMUL R17, R231.reuse, R17 ;  /* 0x00000011e7117220 */ /* 0x040fe20000400000 */
[----:B------:R-:W-:Y:S01]  /*89b0*/  LEA R10, R0, -R0, 0x3 ;  /* 0x80000000000a7211 */ /* 0x000fe200078e18ff */
[----:B------:R2:W-:Y:S01]  /*89c0*/  STG.E.U16 desc[UR16][R34.64], R55 ;  /* 0x0000003722007986 */ /* 0x0005e2000c101510 */
[-C--:B------:R-:W-:Y:S01]  /*89d0*/  IADD3 R4, P2, PT, R88, R175.reuse, RZ ;  /* 0x000000af58047210 */ /* 0x080fe20007f5e0ff */
[----:B------:R-:W-:Y:S01]  /*89e0*/  FMUL R194, R231, R96 ;  /* 0x00000060e7c27220 */ /* 0x000fe20000400000 */
[----:B------:R-:W-:Y:S01]  /*89f0*/  F2FP.BF16.F32.PACK_AB R13, R13, R12 ;  /* 0x0000000c0d0d723e */ /* 0x000fe200000010ff */
[C---:B------:R-:W-:Y:S01]  /*8a00*/  IMAD R96, R0.reuse, 0x1a, RZ ;  /* 0x0000001a00607824 */ /* 0x040fe200078e02ff */
[C---:B------:R-:W-:Y:S01]  /*8a10*/  SHF.L.U32 R12, R0.reuse, 0x3, RZ ;  /* 0x00000003000c7819 */ /* 0x040fe200000006ff */
[C---:B------:R-:W-:Y:S01]  /*8a20*/  FMUL R196, R231.reuse, R98 ;  /* 0x00000062e7c47220 */ /* 0x040fe20000400000 */
[----:B0-----:R-:W-:Y:S01]  /*8a30*/  LEA R6, P3, R0, R175, 0x4 ;  /* 0x000000af00067211 */ /* 0x001fe200078620ff */
[----:B------:R-:W-:Y:S01]  /*8a40*/  FMUL R20, R231, R20 ;  /* 0x00000014e7147220 */ /* 0x000fe20000400000 */
[-C--:B-1----:R-:W-:Y:S01]  /*8a50*/  LEA.HI.X.SX32 R3, R92, R187.reuse, 0x1, P1 ;  /* 0x000000bb5c037211 */ /* 0x082fe200008f0eff */
[----:B------:R-:W-:Y:S01]  /*8a60*/  IMAD R92, R0, 0x16, RZ ;  /* 0x00000016005c7824 */ /* 0x000fe200078e02ff */
[----:B------:R-:W-:Y:S01]  /*8a70*/  LEA.HI.X.SX32 R5, R10, R187, 0x1, P2 ;  /* 0x000000bb0a057211 */ /* 0x000fe200010f0eff */
[----:B--2---:R-:W-:Y:S01]  /*8a80*/  IMAD R34, R0, 0x12, RZ ;  /* 0x0000001200227824 */ /* 0x004fe200078e02ff */
[----:B------:R-:W-:Y:S01]  /*8a90*/  IADD3 R10, P2, PT, R90, R175, RZ ;  /* 0x000000af5a0a7210 */ /* 0x000fe20007f5e0ff */
[----:B------:R0:W-:Y:S01]  /*8aa0*/  STG.E.U16 desc[UR16][R2.64], R11 ;  /* 0x0000000b02007986 */ /* 0x0001e2000c101510 */
[----:B------:R-:W-:Y:S01]  /*8ab0*/  PRMT R9, R11, 0x7632, R9 ;  /* 0x000076320b097816 */ /* 0x000fe20000000009 */
[C---:B------:R-:W-:Y:S01]  /*8ac0*/  FMUL R21, R231.reuse, R21 ;  /* 0x00000015e7157220 */ /* 0x040fe20000400000 */
[----:B------:R-:W-:Y:S01]  /*8ad0*/  LEA.HI.X.SX32 R7, R12, R187, 0x1, P3 ;  /* 0x000000bb0c077211 */ /* 0x000fe200018f0eff */
[C---:B------:R-:W-:Y:S01]  /*8ae0*/  IMAD R98, R0.reuse, 0x1c, RZ ;  /* 0x0000001c00627824 */ /* 0x040fe200078e02ff */
[----:B------:R-:W-:Y:S01]  /*8af0*/  LEA R12, R0, R0, 0x3 ;  /* 0x00000000000c7211 */ /* 0x000fe200078e18ff */
[----:B------:R1:W-:Y:S01]  /*8b00*/  STG.E.U16 desc[UR16][R4.64], R9 ;  /* 0x0000000904007986 */ /* 0x0003e2000c101510 */
[----:B------:R-:W-:Y:S01]  /*8b10*/  IADD3 R8, P1, PT, R34, R175, RZ ;  /* 0x000000af22087210 */ /* 0x000fe20007f3e0ff */
[----:B------:R-:W-:Y:S01]  /*8b20*/  FMUL R18, R231, R18 ;  /* 0x00000012e7127220 */ /* 0x000fe20000400000 */
[----:B------:R-:W-:Y:S01]  /*8b30*/  F2FP.BF16.F32.PACK_AB R15, R15, R14 ;  /* 0x0000000e0f0f723e */ /* 0x000fe200000010ff */
[----:B------:R-:W-:Y:S01]  /*8b40*/  IMAD R14, R0, 0xb, RZ ;  /* 0x0000000b000e7824 */ /* 0x000fe200078e02ff */
[----:B------:R2:W-:Y:S01]  /*8b50*/  STG.E.U16 desc[UR16][R6.64], R13 ;  /* 0x0000000d06007986 */ /* 0x0005e2000c101510 */
[----:B0-----:R-:W-:Y:S01]  /*8b60*/  LEA.HI.X.SX32 R11, R94, R187, 0x1, P2 ;  /* 0x000000bb5e0b7211 */ /* 0x001fe200010f0eff */
[----:B------:R-:W-:Y:S01]  /*8b70*/  IMAD R94, R0, 0x18, RZ ;  /* 0x00000018005e7824 */ /* 0x000fe200078e02ff */
[----:B------:R-:W-:Y:S01]  /*8b80*/  IADD3 R2, P3, PT, R92, R175, RZ ;  /* 0x000000af5c027210 */ /* 0x000fe20007f7e0ff */
[----:B------:R-:W-:Y:S01]  /*8b90*/  FMUL R19, R231, R19 ;  /* 0x00000013e7137220 */ /* 0x000fe20000400000 */
[----:B------:R-:W-:Y:S01]  /*8ba0*/  F2FP.BF16.F32.PACK_AB R16, R17, R16 ;  /* 0x000000101110723e */ /* 0x000fe200000010ff */
[----:B------:R-:W-:Y:S01]  /*8bb0*/  FMUL R198, R231, R100 ;  /* 0x00000064e7c67220 */ /* 0x000fe20000400000 */
[----:B-1----:R-:W-:Y:S01]  /*8bc0*/  LEA.HI.X.SX32 R9, R12, R187, 0x1, P1 ;  /* 0x000000bb0c097211 */ /* 0x002fe200008f0eff */
[----:B------:R-:W-:Y:S01]  /*8bd0*/  IMAD R12, R0, 0xd, RZ ;  /* 0x0000000d000c7824 */ /* 0x000fe200078e02ff */
[----:B------:R-:W-:Y:S01]  /*8be0*/  PRMT R5, R13, 0x7632, R5 ;  /* 0x000076320d057816 */ /* 0x000fe20000000005 */
[----:B------:R-:W-:Y:S01]  /*8bf0*/  FMUL R200, R231, R102 ;  /* 0x00000066e7c87220 */ /* 0x000fe20000400000 */
[----:B------:R-:W-:Y:S01]  /*8c00*/  IADD3 R4, P1, PT, R94, R175, RZ ;  /* 0x000000af5e047210 */ /* 0x000fe20007f3e0ff */
[----:B------:R-:W-:Y:S01]  /*8c10*/  IMAD R100, R0, 0x24, RZ ;  /* 0x0000002400647824 */ /* 0x000fe200078e02ff */
[----:B------:R-:W-:Y:S01]  /*8c20*/  LEA.HI.X.SX32 R3, R14, R187, 0x1, P3 ;  /* 0x000000bb0e037211 */ /* 0x000fe200018f0eff */
[----:B------:R0:W-:Y:S01]  /*8c30*/  STG.E.U16 desc[UR16][R8.64], R5 ;  /* 0x0000000508007986 */ /* 0x0001e2000c101510 */
[----:B--2---:R-:W-:Y:S01]  /*8c40*/  PRMT R7, R15, 0x7632, R7 ;  /* 0x000076320f077816 */ /* 0x004fe20000000007 */
[----:B------:R-:W-:Y:S01]  /*8c50*/  FMUL R22, R231, R22 ;  /* 0x00000016e7167220 */ /* 0x000fe20000400000 */
[----:B------:R-:W-:Y:S01]  /*8c60*/  IADD3 R6, P2, PT, R96, R175, RZ ;  /* 0x000000af60067210 */ /* 0x000fe20007f5e0ff */
[----:B------:R1:W-:Y:S01]  /*8c70*/  STG.E.U16 desc[UR16][R10.64], R15 ;  /* 0x0000000f0a007986 */ /* 0x0003e2000c101510 */
[----:B------:R-:W-:Y:S01]  /*8c80*/  F2FP.BF16.F32.PACK_AB R21, R21, R20 ;  /* 0x000000141515723e */ /* 0x000fe200000010ff */
[C---:B------:R-:W-:Y:S01]  /*8c90*/  IMAD R20, R0.reuse, 0x22, RZ ;  /* 0x0000002200147824 */ /* 0x040fe200078e02ff */
[----:B------:R-:W-:Y:S01]  /*8ca0*/  F2FP.BF16.F32.PACK_AB R18, R19, R18 ;  /* 0x000000121312723e */ /* 0x000fe200000010ff */
[----:B------:R2:W-:Y:S01]  /*8cb0*/  STG.E.U16 desc[UR16][R2.64], R7 ;  /* 0x0000000702007986 */ /* 0x0005e2000c101510 */
[----:B------:R-:W-:Y:S01]  /*8cc0*/  SHF.L.U32 R14, R0, 0x4, RZ ;  /* 0x00000004000e7819 */ /* 0x000fe200000006ff */
[C---:B------:R-:W-:Y:S01]  /*8cd0*/  FMUL R23, R231.reuse, R23 ;  /* 0x00000017e7177220 */ /* 0x040fe20000400000 */
[C---:B------:R-:W-:Y:S01]  /*8ce0*/  FMUL R24, R231.reuse, R24 ;  /* 0x00000018e7187220 */ /* 0x040fe20000400000 */
[----:B0-----:R-:W-:Y:S01]  /*8cf0*/  LEA.HI.X.SX32 R5, R56, R187, 0x1, P1 ;  /* 0x000000bb38057211 */ /* 0x001fe200008f0eff */
[----:B------:R-:W-:Y:S01]  /*8d00*/  IMAD R56, R0, 0x1e, RZ ;  /* 0x0000001e00387824 */ /* 0x000fe200078e02ff */
[----:B------:R-:W-:Y:S01]  /*8d10*/  IADD3 R8, P3, PT, R98, R175, RZ ;  /* 0x000000af62087210 */ /* 0x000fe20007f7e0ff */
[C---:B------:R-:W-:Y:S01]  /*8d20*/  FMUL R25, R231.reuse, R25 ;  /* 0x00000019e7197220 */ /* 0x040fe20000400000 */
[----:B-1----:R-:W-:Y:S01]  /*8d30*/  PRMT R11, R16, 0x7632, R11 ;  /* 0x00007632100b7816 */ /* 0x002fe2000000000b */
[C---:B------:R-:W-:Y:S01]  /*8d40*/  FMUL R204, R231.reuse, R106 ;  /* 0x0000006ae7cc7220 */ /* 0x040fe20000400000 */
[-C--:B------:R-:W-:Y:S01]  /*8d50*/  LEA.HI.X.SX32 R9, R88, R187.reuse, 0x1, P3 ;  /* 0x000000bb58097211 */ /* 0x080fe200018f0eff */
[----:B------:R-:W-:Y:S01]  /*8d60*/  IMAD R102, R0, 0x26, RZ ;  /* 0x0000002600667824 */ /* 0x000fe200078e02ff */
[----:B--2---:R-:W-:Y:S01]  /*8d70*/  PRMT R3, R16, 0x7610, R3 ;  /* 0x0000761010037816 */ /* 0x004fe20000000003 */
[----:B------:R-:W-:Y:S01]  /*8d80*/  IMAD R106, R0, 0x28, RZ ;  /* 0x00000028006a7824 */ /* 0x000fe200078e02ff */
[----:B------:R-:W-:Y:S01]  /*8d90*/  LEA.HI.X.SX32 R7, R12, R187, 0x1, P2 ;  /* 0x000000bb0c077211 */ /* 0x000fe200010f0eff */
[C---:B------:R-:W-:Y:S01]  /*8da0*/  FMUL R208, R231.reuse, R110 ;  /* 0x0000006ee7d07220 */ /* 0x040fe20000400000 */
[----:B------:R-:W-:Y:S01]  /*8db0*/  LEA R12, R0, -R0, 0x4 ;  /* 0x80000000000c7211 */ /* 0x000fe200078e20ff */
[----:B------:R0:W-:Y:S01]  /*8dc0*/  STG.E.U16 desc[UR16][R4.64], R3 ;  /* 0x0000000304007986 */ /* 0x0001e2000c101510 */
[-C--:B------:R-:W-:Y:S01]  /*8dd0*/  IADD3 R2, P1, PT, R56, R175.reuse, RZ ;  /* 0x000000af38027210 */ /* 0x080fe20007f3e0ff */
[----:B------:R-:W-:Y:S01]  /*8de0*/  FMUL R212, R231, R114 ;  /* 0x00000072e7d47220 */ /* 0x000fe20000400000 */
[C---:B------:R-:W-:Y:S01]  /*8df0*/  LEA R10, P2, R0.reuse, R175, 0x5 ;  /* 0x000000af000a7211 */ /* 0x040fe200078428ff */
[----:B------:R1:W-:Y:S01]  /*8e00*/  STG.E.U16 desc[UR16][R6.64], R11 ;  /* 0x0000000b06007986 */ /* 0x0003e2000c101510 */
[C---:B------:R-:W-:Y:S01]  /*8e10*/  LEA R16, R0.reuse, R0, 0x4 ;  /* 0x0000000000107211 */ /* 0x040fe200078e20ff */
[C---:B------:R-:W-:Y:S01]  /*8e20*/  IMAD R110, R0.reuse, 0x2c, RZ ;  /* 0x0000002c006e7824 */ /* 0x040fe200078e02ff */
[----:B------:R-:W-:Y:S01]  /*8e30*/  F2FP.BF16.F32.PACK_AB R22, R23, R22 ;  /* 0x000000161716723e */ /* 0x000fe200000010ff */
[----:B------:R2:W-:Y:S01]  /*8e40*/  STG.E.U16 desc[UR16][R8.64], R18 ;  /* 0x0000001208007986 */ /* 0x0005e2000c101510 */
[----:B------:R-:W-:Y:S01]  /*8e50*/  F2FP.BF16.F32.PACK_AB R25, R25, R24 ;  /* 0x000000181919723e */ /* 0x000fe200000010ff */
[----:B------:R-:W-:-:S02]  /*8e60*/  IMAD R24, R0, 0x2a, RZ ;  /* 0x0000002a00187824 */ /* 0x000fc400078e02ff */
[C---:B------:R-:W-:Y:S01]  /*8e70*/  FMUL R26, R231.reuse, R26 ;  /* 0x0000001ae71a7220 */ /* 0x040fe20000400000 */
[----:B0-----:R-:W-:Y:S01]  /*8e80*/  IADD3 R4, P3, PT, R20, R175, RZ ;  /* 0x000000af14047210 */ /* 0x001fe20007f7e0ff */
[C---:B------:R-:W-:Y:S01]  /*8e90*/  FMUL R27, R231.reuse, R27 ;  /* 0x0000001be71b7220 */ /* 0x040fe20000400000 */
[-C--:B------:R-:W-:Y:S01]  /*8ea0*/  LEA.HI.X.SX32 R3, R12, R187.reuse, 0x1, P1 ;  /* 0x000000bb0c037211 */ /* 0x080fe200008f0eff */
[----:B------:R-:W-:Y:S01]  /*8eb0*/  IMAD R12, R0, 0x13, RZ ;  /* 0x00000013000c7824 */ /* 0x000fe200078e02ff */
[----:B-1----:R-:W-:Y:S01]  /*8ec0*/  PRMT R7, R18, 0x7632, R7 ;  /* 0x0000763212077816 */ /* 0x002fe20000000007 */
[----:B------:R-:W-:Y:S01]  /*8ed0*/  IMAD R114, R0, 0x2e, RZ ;  /* 0x0000002e00727824 */ /* 0x000fe200078e02ff */
[-C--:B------:R-:W-:Y:S01]  /*8ee0*/  LEA.HI.X.SX32 R11, R14, R187.reuse, 0x1, P2 ;  /* 0x000000bb0e0b7211 */ /* 0x080fe200010f0eff */
[----:B------:R-:W-:Y:S01]  /*8ef0*/  FMUL R216, R231, R118 ;  /* 0x00000076e7d87220 */ /* 0x000fe20000400000 */
[----:B------:R-:W-:Y:S01]  /*8f00*/  LEA.HI.X.SX32 R5, R16, R187, 0x1, P3 ;  /* 0x000000bb10057211 */ /* 0x000fe200018f0eff */
[----:B------:R0:W-:Y:S01]  /*8f10*/  STG.E.U16 desc[UR16][R2.64], R7 ;  /* 0x0000000702007986 */ /* 0x0001e2000c101510 */
[----:B--2---:R-:W-:Y:S01]  /*8f20*/  PRMT R9, R21, 0x7632, R9 ;  /* 0x0000763215097816 */ /* 0x004fe20000000009 */
[----:B------:R-:W-:Y:S01]  /*8f30*/  IMAD R14, R0, 0x17, RZ ;  /* 0x00000017000e7824 */ /* 0x000fe200078e02ff */
[-C--:B------:R-:W-:Y:S01]  /*8f40*/  IADD3 R6, P1, PT, R100, R175.reuse, RZ ;  /* 0x000000af64067210 */ /* 0x080fe20007f3e0ff */
[----:B------:R-:W-:Y:S01]  /*8f50*/  STG.E.U16 desc[UR16][R10.64], R21 ;  /* 0x000000150a007986 */ /* 0x000fe2000c101510 */
[----:B------:R-:W-:Y:S01]  /*8f60*/  IADD3 R8, P2, PT, R102, R175, RZ ;  /* 0x000000af66087210 */ /* 0x000fe20007f5e0ff */
[C---:B------:R-:W-:Y:S01]  /*8f70*/  IMAD R118, R0.reuse, 0x30, RZ ;  /* 0x0000003000767824 */ /* 0x040fe200078e02ff */
[----:B------:R-:W-:Y:S01]  /*8f80*/  F2FP.BF16.F32.PACK_AB R26, R27, R26 ;  /* 0x0000001a1b1a723e */ /* 0x000fe200000010ff */
[----:B------:R1:W-:Y:S01]  /*8f90*/  STG.E.U16 desc[UR16][R4.64], R9 ;  /* 0x0000000904007986 */ /* 0x0003e2000c101510 */
[C---:B------:R-:W-:Y:S01]  /*8fa0*/  FMUL R28, R231.reuse, R28 ;  /* 0x0000001ce71c7220 */ /* 0x040fe20000400000 */
[C---:B------:R-:W-:Y:S01]  /*8fb0*/  FMUL R29, R231.reuse, R29 ;  /* 0x0000001de71d7220 */ /* 0x040fe20000400000 */
[----:B------:R-:W-:Y:S01]  /*8fc0*/  IMAD R18, R0, 0x34, RZ ;  /* 0x0000003400127824 */ /* 0x000fe200078e02ff */
[----:B0-----:R-:W-:Y:S01]  /*8fd0*/  IADD3 R2, P3, PT, R106, R175, RZ ;  /* 0x000000af6a027210 */ /* 0x001fe20007f7e0ff */
[C---:B------:R-:W-:Y:S01]  /*8fe0*/  FMUL R30, R231.reuse, R30 ;  /* 0x0000001ee71e7220 */ /* 0x040fe20000400000 */
[----:B------:R-:W-:Y:S01]  /*8ff0*/  LEA.HI.X.SX32 R7, R34, R187, 0x1, P1 ;  /* 0x000000bb22077211 */ /* 0x000fe200008f0eff */
[C---:B------:R-:W-:Y:S01]  /*9000*/  FMUL R31, R231.reuse, R31 ;  /* 0x0000001fe71f7220 */ /* 0x040fe20000400000 */
[-C--:B------:R-:W-:Y:S01]  /*9010*/  LEA.HI.X.SX32 R3, R90, R187.reuse, 0x1, P3 ;  /* 0x000000bb5a037211 */ /* 0x080fe200018f0eff */
[----:B------:R-:W-:Y:S01]  /*9020*/  FMUL R32, R231, R32 ;  /* 0x00000020e7207220 */ /* 0x000fe20000400000 */
[----:B------:R-:W-:Y:S01]  /*9030*/  F2FP.BF16.F32.PACK_AB R28, R29, R28 ;  /* 0x0000001c1d1c723e */ /* 0x000fe200000010ff */
[----:B------:R0:W-:Y:S01]  /*9040*/  STG.E.U16 desc[UR16][R6.64], R22 ;  /* 0x0000001606007986 */ /* 0x0001e2000c101510 */
[----:B-1----:R-:W-:Y:S01]  /*9050*/  LEA.HI.X.SX32 R9, R12, R187, 0x1, P2 ;  /* 0x000000bb0c097211 */ /* 0x002fe200010f0eff */
[----:B------:R-:W-:Y:S01]  /*9060*/  IMAD R12, R0, 0x15, RZ ;  /* 0x00000015000c7824 */ /* 0x000fe200078e02ff */
[----:B------:R-:W-:Y:S01]  /*9070*/  PRMT R5, R22, 0x7632, R5 ;  /* 0x0000763216057816 */ /* 0x000fe20000000005 */
[----:B------:R-:W-:Y:S01]  /*9080*/  FMUL R33, R231, R33 ;  /* 0x00000021e7217220 */ /* 0x000fe20000400000 */
[-C--:B------:R-:W-:Y:S01]  /*9090*/  IADD3 R4, P1, PT, R24, R175.reuse, RZ ;  /* 0x000000af18047210 */ /* 0x080fe20007f3e0ff */
[----:B------:R-:W-:Y:S01]  /*90a0*/  IMAD R16, R0, 0x1d, RZ ;  /* 0x0000001d00107824 */ /* 0x000fe200078e02ff */
[----:B------:R-:W-:Y:S01]  /*90b0*/  IADD3 R10, P2, PT, R110, R175, RZ ;  /* 0x000000af6e0a7210 */ /* 0x000fe20007f5e0ff */
[----:B------:R1:W-:Y:S01]  /*90c0*/  STG.E.U16 desc[UR16][R8.64], R5 ;  /* 0x0000000508007986 */ /* 0x0003e2000c101510 */
[----:B------:R-:W-:Y:S01]  /*90d0*/  F2FP.BF16.F32.PACK_AB R31, R31, R30 ;  /* 0x0000001e1f1f723e */ /* 0x000fe200000010ff */
[----:B------:R-:W-:Y:S01]  /*90e0*/  IMAD R30, R0, 0x3a, RZ ;  /* 0x0000003a001e7824 */ /* 0x000fe200078e02ff */
[----:B------:R-:W-:Y:S01]  /*90f0*/  LEA.HI.X.SX32 R11, R92, R187, 0x1, P2 ;  /* 0x000000bb5c0b7211 */ /* 0x000fe200010f0eff */
[----:B------:R2:W-:Y:S01]  /*9100*/  STG.E.U16 desc[UR16][R2.64], R25 ;  /* 0x0000001902007986 */ /* 0x0005e2000c101510 */
[----:B0-----:R-:W-:Y:S01]  /*9110*/  IADD3 R6, P3, PT, R114, R175, RZ ;  /* 0x000000af72067210 */ /* 0x001fe20007f7e0ff */
[C---:B------:R-:W-:Y:S01]  /*9120*/  IMAD R22, R0.reuse, 0x36, RZ ;  /* 0x0000003600167824 */ /* 0x040fe200078e02ff */
[----:B------:R-:W-:Y:S01]  /*9130*/  F2FP.BF16.F32.PACK_AB R32, R33, R32 ;  /* 0x000000202120723e */ /* 0x000fe200000010ff */
[----:B------:R-:W-:Y:S01]  /*9140*/  IMAD R34, R0, 0x3c, RZ ;  /* 0x0000003c00227824 */ /* 0x000fe200078e02ff */
[-C--:B------:R-:W-:Y:S01]  /*9150*/  LEA.HI.X.SX32 R7, R14, R187.reuse, 0x1, P3 ;  /* 0x000000bb0e077211 */ /* 0x080fe200018f0eff */
[----:B------:R-:W-:Y:S01]  /*9160*/  IMAD R14, R0, 0x19, RZ ;  /* 0x00000019000e7824 */ /* 0x000fe200078e02ff */
[----:B------:R-:W-:Y:S01]  /*9170*/  PRMT R13, R32, 0x7632, R13 ;  /* 0x00007632200d7816 */ /* 0x000fe2000000000d */
[C---:B------:R-:W-:Y:S01]  /*9180*/  FMUL R36, R231.reuse, R36 ;  /* 0x00000024e7247220 */ /* 0x040fe20000400000 */
[----:B-1----:R-:W-:Y:S01]  /*9190*/  LEA.HI.X.SX32 R5, R12, R187, 0x1, P1 ;  /* 0x000000bb0c057211 */ /* 0x002fe200008f0eff */
[----:B------:R-:W-:Y:S01]  /*91a0*/  IMAD R12, R0, 0x32, RZ ;  /* 0x00000032000c7824 */ /* 0x000fe200078e02ff */
[----:B------:R-:W-:Y:S01]  /*91b0*/  PRMT R9, R26, 0x7632, R9 ;  /* 0x000076321a097816 */ /* 0x000fe20000000009 */
[----:B------:R-:W-:Y:S01]  /*91c0*/  FMUL R37, R231, R37 ;  /* 0x00000025e7257220 */ /* 0x000fe20000400000 */
[----:B--2---:R-:W-:Y:S01]  /*91d0*/  PRMT R3, R25, 0x7632, R3 ;  /* 0x0000763219037816 */ /* 0x004fe20000000003 */
[----:B------:R-:W-:Y:S01]  /*91e0*/  IMAD R90, R0, 0x44, RZ ;  /* 0x00000044005a7824 */ /* 0x000fe200078e02ff */
[-C--:B------:R-:W-:Y:S01]  /*91f0*/  IADD3 R2, P1, PT, R118, R175.reuse, RZ ;  /* 0x000000af76027210 */ /* 0x080fe20007f3e0ff */
[----:B------:R-:W-:Y:S01]  /*9200*/  FMUL R38, R231, R38 ;  /* 0x00000026e7267220 */ /* 0x000fe20000400000 */
[----:B------:R-:W-:Y:S01]  /*9210*/  IADD3 R8, P2, PT, R12, R175, RZ ;  /* 0x000000af0c087210 */ /* 0x000fe20007f5e0ff */
[----:B------:R0:W-:Y:S01]  /*9220*/  STG.E.U16 desc[UR16][R4.64], R3 ;  /* 0x0000000304007986 */ /* 0x0001e2000c101510 */
[----:B------:R-:W-:Y:S01]  /*9230*/  F2FP.BF16.F32.PACK_AB R136, R137, R136 ;  /* 0x000000888988723e */ /* 0x000fe200000010ff */
[----:B------:R-:W-:Y:S01]  /*9240*/  FMUL R39, R231, R39 ;  /* 0x00000027e7277220 */ /* 0x000fe20000400000 */
[----:B------:R-:W-:Y:S01]  /*9250*/  F2FP.BF16.F32.PACK_AB R36, R37, R36 ;  /* 0x000000242524723e */ /* 0x000fe200000010ff */
[----:B------:R1:W-:Y:S01]  /*9260*/  STG.E.U16 desc[UR16][R10.64], R26 ;  /* 0x0000001a0a007986 */ /* 0x0003e2000c101510 */
[----:B------:R-:W-:-:S02]  /*9270*/  IMAD R88, R0, 0x48, RZ ;  /* 0x0000004800587824 */ /* 0x000fc400078e02ff */
[----:B------:R-:W-:Y:S01]  /*9280*/  FMUL R40, R231, R40 ;  /* 0x00000028e7287220 */ /* 0x000fe20000400000 */
[----:B------:R-:W-:Y:S01]  /*9290*/  F2FP.BF16.F32.PACK_AB R38, R39, R38 ;  /* 0x000000262726723e */ /* 0x000fe200000010ff */
[----:B------:R2:W-:Y:S01]  /*92a0*/  STG.E.U16 desc[UR16][R6.64], R9 ;  /* 0x0000000906007986 */ /* 0x0005e2000c101510 */
[C---:B------:R-:W-:Y:S01]  /*92b0*/  FMUL R41, R231.reuse, R41 ;  /* 0x00000029e7297220 */ /* 0x040fe20000400000 */
[----:B------:R-:W-:Y:S02]  /*92c0*/  IMAD R92, R0, 0x4a, RZ ;  /* 0x0000004a005c7824 */ /* 0x000fe400078e02ff */
[C---:B------:R-:W-:Y:S01]  /*92d0*/  FMUL R42, R231.reuse, R42 ;  /* 0x0000002ae72a7220 */ /* 0x040fe20000400000 */
[----:B0-----:R-:W-:Y:S01]  /*92e0*/  IADD3 R4, P3, PT, R18, R175, RZ ;  /* 0x000000af12047210 */ /* 0x001fe20007f7e0ff */
[----:B------:R-:W-:Y:S01]  /*92f0*/  FMUL R43, R231, R43 ;  /* 0x0000002be72b7220 */ /* 0x000fe20000400000 */
[-C--:B------:R-:W-:Y:S01]  /*9300*/  LEA.HI.X.SX32 R3, R94, R187.reuse, 0x1, P1 ;  /* 0x000000bb5e037211 */ /* 0x080fe200008f0eff */
[----:B------:R-:W-:Y:S01]  /*9310*/  IMAD R94, R0, 0x42, RZ ;  /* 0x00000042005e7824 */ /* 0x000fe200078e02ff */
[-C--:B------:R-:W-:Y:S01]  /*9320*/  LEA.HI.X.SX32 R5, R96, R187.reuse, 0x1, P3 ;  /* 0x000000bb60057211 */ /* 0x080fe200018f0eff */
[----:B-1----:R-:W-:Y:S01]  /*9330*/  IMAD R26, R0, 0x38, RZ ;  /* 0x00000038001a7824 */ /* 0x002fe200078e02ff */
[----:B------:R-:W-:Y:S01]  /*9340*/  F2FP.BF16.F32.PACK_AB R40, R41, R40 ;  /* 0x000000282928723e */ /* 0x000fe200000010ff */
[----:B------:R0:W-:Y:S01]  /*9350*/  STG.E.U16 desc[UR16][R2.64], R28 ;  /* 0x0000001c02007986 */ /* 0x0001e2000c101510 */
[----:B--2---:R-:W-:Y:S01]  /*9360*/  LEA.HI.X.SX32 R9, R14, R187, 0x1, P2 ;  /* 0x000000bb0e097211 */ /* 0x004fe200010f0eff */
[----:B------:R-:W-:Y:S01]  /*9370*/  IMAD R14, R0, 0x1b, RZ ;  /* 0x0000001b000e7824 */ /* 0x000fe200078e02ff */
[----:B------:R-:W-:Y:S01]  /*9380*/  PRMT R7, R28, 0x7632, R7 ;  /* 0x000076321c077816 */ /* 0x000fe20000000007 */
[----:B------:R-:W-:Y:S01]  /*9390*/  IMAD R96, R0, 0x4c, RZ ;  /* 0x0000004c00607824 */ /* 0x000fe200078e02ff */
[-C--:B------:R-:W-:Y:S01]  /*93a0*/  IADD3 R6, P1, PT, R22, R175.reuse, RZ ;  /* 0x000000af16067210 */ /* 0x080fe20007f3e0ff */
[C---:B------:R-:W-:Y:S01]  /*93b0*/  FMUL R202, R231.reuse, R104 ;  /* 0x00000068e7ca7220 */ /* 0x040fe20000400000 */
[----:B------:R-:W-:Y:S01]  /*93c0*/  IADD3 R10, P2, PT, R26, R175, RZ ;  /* 0x000000af1a0a7210 */ /* 0x000fe20007f5e0ff */
[----:B------:R1:W-:Y:S01]  /*93d0*/  STG.E.U16 desc[UR16][R8.64], R7 ;  /* 0x0000000708007986 */ /* 0x0003e2000c101510 */
[C---:B------:R-:W-:Y:S01]  /*93e0*/  FMUL R206, R231.reuse, R108 ;  /* 0x0000006ce7ce7220 */ /* 0x040fe20000400000 */
[----:B------:R-:W-:Y:S01]  /*93f0*/  IMAD R104, R0, 0x50, RZ ;  /* 0x0000005000687824 */ /* 0x000fe200078e02ff */
[----:B------:R-:W-:Y:S01]  /*9400*/  LEA.HI.X.SX32 R11, R98, R187, 0x1, P2 ;  /* 0x000000bb620b7211 */ /* 0x000fe200010f0eff */
[----:B------:R2:W-:Y:S01]  /*9410*/  STG.E.U16 desc[UR16][R4.64], R31 ;  /* 0x0000001f04007986 */ /* 0x0005e2000c101510 */
[----:B0-----:R-:W-:Y:S01]  /*9420*/  IADD3 R2, P3, PT, R30, R175, RZ ;  /* 0x000000af1e027210 */ /* 0x001fe20007f7e0ff */
[C---:B------:R-:W-:Y:S01]  /*9430*/  FMUL R44, R231.reuse, R44 ;  /* 0x0000002ce72c7220 */ /* 0x040fe20000400000 */
[----:B------:R-:W-:Y:S01]  /*9440*/  FMUL R45, R231, R45 ;  /* 0x0000002de72d7220 */ /* 0x000fe20000400000 */
[----:B------:R-:W-:Y:S01]  /*9450*/  F2FP.BF16.F32.PACK_AB R42, R43, R42 ;  /* 0x0000002a2b2a723e */ /* 0x000fe200000010ff */
[----:B------:R-:W-:Y:S01]  /*9460*/  IMAD R108, R0, 0x52, RZ ;  /* 0x00000052006c7824 */ /* 0x000fe200078e02ff */
[-C--:B------:R-:W-:Y:S01]  /*9470*/  LEA.HI.X.SX32 R3, R16, R187.reuse, 0x1, P3 ;  /* 0x000000bb10037211 */ /* 0x080fe200018f0eff */
[C---:B------:R-:W-:Y:S01]  /*9480*/  FMUL R210, R231.reuse, R112 ;  /* 0x00000070e7d27220 */ /* 0x040fe20000400000 */
[----:B-1----:R-:W-:Y:S01]  /*9490*/  LEA.HI.X.SX32 R7, R14, R187, 0x1, P1 ;  /* 0x000000bb0e077211 */ /* 0x002fe200008f0eff */
[----:B------:R-:W-:Y:S01]  /*94a0*/  FMUL R214, R231, R116 ;  /* 0x00000074e7d67220 */ /* 0x000fe20000400000 */
[----:B------:R-:W-:Y:S01]  /*94b0*/  PRMT R9, R31, 0x7632, R9 ;  /* 0x000076321f097816 */ /* 0x000fe20000000009 */
[----:B------:R-:W-:Y:S01]  /*94c0*/  IMAD R112, R0, 0x54, RZ ;  /* 0x0000005400707824 */ /* 0x000fe200078e02ff */
[-C--:B------:R-:W-:Y:S01]  /*94d0*/  IADD3 R8, P1, PT, R34, R175.reuse, RZ ;  /* 0x000000af22087210 */ /* 0x080fe20007f3e0ff */
[C---:B--2---:R-:W-:Y:S01]  /*94e0*/  IMAD R5, R0.reuse, 0x3e, RZ ;  /* 0x0000003e00057824 */ /* 0x044fe200078e02ff */
[C---:B------:R-:W-:Y:S01]  /*94f0*/  LEA R4, R0.reuse, -R0, 0x5 ;  /* 0x8000000000047211 */ /* 0x040fe200078e28ff */
[----:B------:R0:W-:Y:S01]  /*9500*/  STG.E.U16 desc[UR16][R6.64], R9 ;  /* 0x0000000906007986 */ /* 0x0001e2000c101510 */
[----:B------:R-:W-:Y:S01]  /*9510*/  SHF.L.U32 R16, R0, 0x5, RZ ;  /* 0x0000000500107819 */ /* 0x000fe200000006ff */
[----:B------:R-:W-:Y:S01]  /*9520*/  FMUL R46, R231, R46 ;  /* 0x0000002ee72e7220 */ /* 0x000fe20000400000 */
[----:B------:R-:W-:Y:S01]  /*9530*/  IADD3 R14, P2, PT, R5, R175, RZ ;  /* 0x000000af050e7210 */ /* 0x000fe20007f5e0ff */
[----:B------:R1:W-:Y:S01]  /*9540*/  STG.E.U16 desc[UR16][R10.64], R32 ;  /* 0x000000200a007986 */ /* 0x0003e2000c101510 */
[----:B------:R-:W-:Y:S01]  /*9550*/  F2FP.BF16.F32.PACK_AB R44, R45, R44 ;  /* 0x0000002c2d2c723e */ /* 0x000fe200000010ff */
[C---:B------:R-:W-:Y:S01]  /*9560*/  FMUL R47, R231.reuse, R47 ;  /* 0x0000002fe72f7220 */ /* 0x040fe20000400000 */
[----:B------:R-:W-:Y:S01]  /*9570*/  LEA.HI.X.SX32 R15, R4, R187, 0x1, P2 ;  /* 0x000000bb040f7211 */ /* 0x000fe200010f0eff */
[----:B------:R2:W-:Y:S01]  /*9580*/  STG.E.U16 desc[UR16][R2.64], R13 ;  /* 0x0000000d02007986 */ /* 0x0005e2000c101510 */
[C---:B------:R-:W-:Y:S01]  /*9590*/  LEA R4, R0.reuse, R0, 0x5 ;  /* 0x0000000000047211 */ /* 0x040fe200078e28ff */
[C---:B------:R-:W-:Y:S01]  /*95a0*/  FMUL R218, R231.reuse, R120 ;  /* 0x00000078e7da7220 */ /* 0x040fe20000400000 */
[C---:B------:R-:W-:Y:S01]  /*95b0*/  IMAD R116, R0.reuse, 0x56, RZ ;  /* 0x0000005600747824 */ /* 0x040fe200078e02ff */
[C---:B0-----:R-:W-:Y:S01]  /*95c0*/  LEA R6, P3, R0.reuse, R175, 0x6 ;  /* 0x000000af00067211 */ /* 0x041fe200078630ff */
[----:B------:R-:W-:Y:S01]  /*95d0*/  IMAD R120, R0, 0x58, RZ ;  /* 0x0000005800787824 */ /* 0x000fe200078e02ff */
[-C--:B------:R-:W-:Y:S01]  /*95e0*/  LEA.HI.X.SX32 R9, R56, R187.reuse, 0x1, P1 ;  /* 0x000000bb38097211 */ /* 0x080fe200008f0eff */
[----:B------:R-:W-:Y:S01]  /*95f0*/  IMAD R56, R0, 0x46, RZ ;  /* 0x0000004600387824 */ /* 0x000fe200078e02ff */
[----:B------:R-:W-:Y:S01]  /*9600*/  LEA.HI.X.SX32 R7, R16, R187, 0x1, P3 ;  /* 0x000000bb10077211 */ /* 0x000fe200018f0eff */
[----:B------:R-:W-:Y:S01]  /*9610*/  IMAD R16, R0, 0x23, RZ ;  /* 0x0000002300107824 */ /* 0x000fe200078e02ff */
[-C--:B-1----:R-:W-:Y:S01]  /*9620*/  IADD3 R10, P2, PT, R90, R175.reuse, RZ ;  /* 0x000000af5a0a7210 */ /* 0x082fe20007f5e0ff */
[----:B------:R0:W-:Y:S01]  /*9630*/  STG.E.U16 desc[UR16][R8.64], R136 ;  /* 0x0000008808007986 */ /* 0x0001e2000c101510 */
[----:B--2---:R-:W-:Y:S01]  /*9640*/  PRMT R3, R136, 0x7632, R3 ;  /* 0x0000763288037816 */ /* 0x004fe20000000003 */
[C---:B------:R-:W-:Y:S01]  /*9650*/  FMUL R48, R231.reuse, R48 ;  /* 0x00000030e7307220 */ /* 0x040fe20000400000 */
[----:B------:R-:W-:Y:S01]  /*9660*/  IADD3 R2, P1, PT, R94, R175, RZ ;  /* 0x000000af5e027210 */ /* 0x000fe20007f3e0ff */
[C---:B------:R-:W-:Y:S01]  /*9670*/  FMUL R49, R231.reuse, R49 ;  /* 0x00000031e7317220 */ /* 0x040fe20000400000 */
[----:B------:R-:W-:Y:S01]  /*9680*/  LEA.HI.X.SX32 R11, R20, R187, 0x1, P2 ;  /* 0x000000bb140b7211 */ /* 0x000fe200010f0eff */
[----:B------:R1:W-:Y:S01]  /*9690*/  STG.E.U16 desc[UR16][R14.64], R3 ;  /* 0x000000030e007986 */ /* 0x0003e2000c101510 */
[----:B------:R-:W-:Y:S01]  /*96a0*/  PRMT R13, R38, 0x7632, R13 ;  /* 0x00007632260d7816 */ /* 0x000fe2000000000d */
[----:B------:R-:W-:Y:S01]  /*96b0*/  FMUL R222, R231, R124 ;  /* 0x0000007ce7de7220 */ /* 0x000fe20000400000 */
[----:B------:R-:W-:Y:S01]  /*96c0*/  F2FP.BF16.F32.PACK_AB R46, R47, R46 ;  /* 0x0000002e2f2e723e */ /* 0x000fe200000010ff */
[----:B------:R2:W-:Y:S01]  /*96d0*/  STG.E.U16 desc[UR16][R6.64], R36 ;  /* 0x0000002406007986 */ /* 0x0005e2000c101510 */
[----:B------:R-:W-:Y:S01]  /*96e0*/  FMUL R226, R231, R128 ;  /* 0x00000080e7e27220 */ /* 0x000fe20000400000 */
[----:B0-----:R-:W-:Y:S01]  /*96f0*/  IADD3 R8, P3, PT, R56, R175, RZ ;  /* 0x000000af38087210 */ /* 0x001fe20007f7e0ff */
[----:B------:R-:W-:-:S02]  /*9700*/  IMAD R124, R0, 0x5a, RZ ;  /* 0x0000005a007c7824 */ /* 0x000fc400078e02ff */
[C---:B------:R-:W-:Y:S01]  /*9710*/  FMUL R50, R231.reuse, R50 ;  /* 0x00000032e7327220 */ /* 0x040fe20000400000 */
[----:B------:R-:W-:Y:S01]  /*9720*/  IMAD R128, R0, 0x5c, RZ ;  /* 0x0000005c00807824 */ /* 0x000fe200078e02ff */
[-C--:B------:R-:W-:Y:S01]  /*9730*/  LEA.HI.X.SX32 R9, R16, R187.reuse, 0x1, P3 ;  /* 0x000000bb10097211 */ /* 0x080fe200018f0eff */
[----:B------:R-:W-:Y:S01]  /*9740*/  IMAD R16, R0, 0x29, RZ ;  /* 0x0000002900107824 */ /* 0x000fe200078e02ff */
[----:B-1----:R-:W-:Y:S01]  /*9750*/  LEA.HI.X.SX32 R3, R4, R187, 0x1, P1 ;  /* 0x000000bb04037211 */ /* 0x002fe200008f0eff */
[----:B------:R-:W-:Y:S01]  /*9760*/  IMAD R4, R0, 0x25, RZ ;  /* 0x0000002500047824 */ /* 0x000fe200078e02ff */
[----:B------:R-:W-:Y:S01]  /*9770*/  IADD3 R14, P2, PT, R92, R175, RZ ;  /* 0x000000af5c0e7210 */ /* 0x000fe20007f5e0ff */
[----:B------:R-:W-:Y:S01]  /*9780*/  FMUL R51, R231, R51 ;  /* 0x00000033e7337220 */ /* 0x000fe20000400000 */
[----:B--2---:R-:W-:Y:S01]  /*9790*/  PRMT R7, R36, 0x7632, R7 ;  /* 0x0000763224077816 */ /* 0x004fe20000000007 */
[----:B------:R-:W-:Y:S01]  /*97a0*/  IMAD R132, R0, 0x5e, RZ ;  /* 0x0000005e00847824 */ /* 0x000fe200078e02ff */
[----:B------:R-:W-:Y:S01]  /*97b0*/  IADD3 R6, P1, PT, R88, R175, RZ ;  /* 0x000000af58067210 */ /* 0x000fe20007f3e0ff */
[----:B------:R-:W-:Y:S01]  /*97c0*/  IMAD R136, R0, 0x60, RZ ;  /* 0x0000006000887824 */ /* 0x000fe200078e02ff */
[----:B------:R-:W-:Y:S01]  /*97d0*/  LEA.HI.X.SX32 R15, R4, R187, 0x1, P2 ;  /* 0x000000bb040f7211 */ /* 0x000fe200010f0eff */
[----:B------:R0:W-:Y:S01]  /*97e0*/  STG.E.U16 desc[UR16][R2.64], R7 ;  /* 0x0000000702007986 */ /* 0x0001e2000c101510 */
[C---:B------:R-:W-:Y:S01]  /*97f0*/  IMAD R4, R0.reuse, 0x27, RZ ;  /* 0x0000002700047824 */ /* 0x040fe200078e02ff */
[----:B------:R-:W-:Y:S01]  /*9800*/  F2FP.BF16.F32.PACK_AB R48, R49, R48 ;  /* 0x000000303130723e */ /* 0x000fe200000010ff */
[----:B------:R-:W-:Y:S01]  /*9810*/  FMUL R52, R231, R52 ;  /* 0x00000034e7347220 */ /* 0x000fe20000400000 */
[----:B------:R1:W-:Y:S01]  /*9820*/  STG.E.U16 desc[UR16][R10.64], R38 ;  /* 0x000000260a007986 */ /* 0x0003e2000c101510 */
[----:B------:R-:W-:Y:S01]  /*9830*/  F2FP.BF16.F32.PACK_AB R50, R51, R50 ;  /* 0x000000323332723e */ /* 0x000fe200000010ff */
[----:B------:R-:W-:Y:S01]  /*9840*/  FMUL R53, R231, R53 ;  /* 0x00000035e7357220 */ /* 0x000fe20000400000 */
[C---:B------:R-:W-:Y:S01]  /*9850*/  IMAD R144, R0.reuse, 0x64, RZ ;  /* 0x0000006400907824 */ /* 0x040fe200078e02ff */
[----:B------:R2:W-:Y:S01]  /*9860*/  STG.E.U16 desc[UR16][R8.64], R13 ;  /* 0x0000000d08007986 */ /* 0x0005e2000c101510 */
[----:B------:R-:W-:Y:S01]  /*9870*/  IMAD R148, R0, 0x66, RZ ;  /* 0x0000006600947824 */ /* 0x000fe200078e02ff */
[----:B------:R-:W-:Y:S01]  /*9880*/  F2FP.BF16.F32.PACK_AB R185, R54, R185 ;  /* 0x000000b936b9723e */ /* 0x000fe200000010ff */
[----:B------:R-:W-:Y:S01]  /*9890*/  IMAD R152, R0, 0x68, RZ ;  /* 0x0000006800987824 */ /* 0x000fe200078e02ff */
[----:B0-----:R-:W-:Y:S01]  /*98a0*/  IADD3 R2, P3, PT, R96, R175, RZ ;  /* 0x000000af60027210 */ /* 0x001fe20007f7e0ff */
        /* <DEDUP_REMOVED lines=8> */
[----:B------:R-:W-:Y:S01]  /*9930*/  IMAD R164, R0, 0x6e, RZ ;  /* 0x0000006e00a47824 */ /* 0x000fe200078e02ff */
[----:B------:R-:W-:Y:S01]  /*9940*/  IADD3 R8, P1, PT, R100, R175, RZ ;  /* 0x000000af64087210 */ /* 0x000fe20007f3e0ff */
[----:B------:R-:W-:Y:S01]  /*9950*/  IMAD R20, R0, 0x35, RZ ;  /* 0x0000003500147824 */ /* 0x000fe200078e02ff */
[----:B------:R-:W-:Y:S01]  /*9960*/  LEA.HI.X.SX32 R11, R106, R187, 0x1, P2 ;  /* 0x000000bb6a0b7211 */ /* 0x000fe200010f0eff */
[----:B------:R1:W-:Y:S01]  /*9970*/  STG.E.U16 desc[UR16][R14.64], R9 ;  /* 0x000000090e007986 */ /* 0x0003e2000c101510 */
[----:B------:R-:W-:Y:S01]  /*9980*/  PRMT R13, R44, 0x7632, R13 ;  /* 0x000076322c0d7816 */ /* 0x000fe2000000000d */
[C---:B------:R-:W-:Y:S01]  /*9990*/  IMAD R172, R0.reuse, 0x72, RZ ;  /* 0x0000007200ac7824 */ /* 0x040fe200078e02ff */
[----:B------:R-:W-:Y:S01]  /*99a0*/  F2FP.BF16.F32.PACK_AB R52, R53, R52 ;  /* 0x000000343534723e */ /* 0x000fe200000010ff */
[----:B------:R2:W-:Y:S01]  /*99b0*/  STG.E.U16 desc[UR16][R2.64], R42 ;  /* 0x0000002a02007986 */ /* 0x0005e2000c101510 */
[----:B------:R-:W-:Y:S01]  /*99c0*/  IMAD R168, R0, 0x70, RZ ;  /* 0x0000007000a87824 */ /* 0x000fe200078e02ff */
[----:B0-----:R-:W-:Y:S01]  /*99d0*/  IADD3 R6, P3, PT, R108, R175, RZ ;  /* 0x000000af6c067210 */ /* 0x001fe20007f7e0ff */
[C---:B------:R-:W-:Y:S01]  /*99e0*/  IMAD R178, R0.reuse, 0x74, RZ ;  /* 0x0000007400b27824 */ /* 0x040fe200078e02ff */
[C---:B------:R-:W-:Y:S01]  /*99f0*/  LEA R40, R0.reuse, -R0, 0x6 ;  /* 0x8000000000287211 */ /* 0x040fe200078e30ff */
[----:B------:R-:W-:Y:S01]  /*9a00*/  IMAD R28, R0, 0x39, RZ ;  /* 0x00000039001c7824 */ /* 0x000fe200078e02ff */
[-C--:B------:R-:W-:Y:S01]  /*9a10*/  LEA.HI.X.SX32 R7, R16, R187.reuse, 0x1, P3 ;  /* 0x000000bb10077211 */ /* 0x080fe200018f0eff */
[----:B------:R-:W-:Y:S01]  /*9a20*/  IMAD R16, R0, 0x2f, RZ ;  /* 0x0000002f00107824 */ /* 0x000fe200078e02ff */
[----:B-1----:R-:W-:Y:S01]  /*9a30*/  LEA.HI.X.SX32 R9, R4, R187, 0x1, P1 ;  /* 0x000000bb04097211 */ /* 0x002fe200008f0eff */
[----:B------:R-:W-:Y:S01]  /*9a40*/  IMAD R4, R0, 0x2b, RZ ;  /* 0x0000002b00047824 */ /* 0x000fe200078e02ff */
[-C--:B------:R-:W-:Y:S01]  /*9a50*/  IADD3 R14, P2, PT, R116, R175.reuse, RZ ;  /* 0x000000af740e7210 */ /* 0x080fe20007f5e0ff */
[----:B------:R-:W-:Y:S01]  /*9a60*/  IMAD R186, R0, 0x78, RZ ;  /* 0x0000007800ba7824 */ /* 0x000fe200078e02ff */
[----:B--2---:R-:W-:Y:S01]  /*9a70*/  PRMT R3, R42, 0x7632, R3 ;  /* 0x000076322a037816 */ /* 0x004fe20000000003 */
[----:B------:R-:W-:Y:S01]  /*9a80*/  IMAD R182, R0, 0x76, RZ ;  /* 0x0000007600b67824 */ /* 0x000fe200078e02ff */
[----:B------:R-:W-:Y:S01]  /*9a90*/  IADD3 R2, P1, PT, R112, R175, RZ ;  /* 0x000000af70027210 */ /* 0x000fe20007f3e0ff */
[----:B------:R-:W-:Y:S01]  /*9aa0*/  IMAD R238, R0, 0x7a, RZ ;  /* 0x0000007a00ee7824 */ /* 0x000fe200078e02ff */
[----:B------:R-:W-:Y:S01]  /*9ab0*/  LEA.HI.X.SX32 R15, R4, R187, 0x1, P2 ;  /* 0x000000bb040f7211 */ /* 0x000fe200010f0eff */
[----:B------:R0:W-:Y:S01]  /*9ac0*/  STG.E.U16 desc[UR16][R8.64], R3 ;  /* 0x0000000308007986 */ /* 0x0001e2000c101510 */
[----:B------:R-:W-:-:S02]  /*9ad0*/  IMAD R4, R0, 0x2d, RZ ;  /* 0x0000002d00047824 */ /* 0x000fc400078e02ff */
[----:B------:R-:W-:Y:S01]  /*9ae0*/  FMUL R57, R231, R57 ;  /* 0x00000039e7397220 */ /* 0x000fe20000400000 */
[C---:B------:R-:W-:Y:S01]  /*9af0*/  IMAD R32, R0.reuse, 0x3b, RZ ;  /* 0x0000003b00207824 */ /* 0x040fe200078e02ff */
[----:B------:R1:W-:Y:S01]  /*9b00*/  STG.E.U16 desc[UR16][R10.64], R44 ;  /* 0x0000002c0a007986 */ /* 0x0003e2000c101510 */
[C---:B------:R-:W-:Y:S01]  /*9b10*/  IMAD R234, R0.reuse, 0x7e, RZ ;  /* 0x0000007e00ea7824 */ /* 0x040fe200078e02ff */
[C---:B------:R-:W-:Y:S01]  /*9b20*/  SHF.L.U32 R42, R0.reuse, 0x6, RZ ;  /* 0x00000006002a7819 */ /* 0x040fe200000006ff */
[C---:B------:R-:W-:Y:S01]  /*9b30*/  IMAD R36, R0.reuse, 0x3d, RZ ;  /* 0x0000003d00247824 */ /* 0x040fe200078e02ff */
[----:B------:R2:W-:Y:S01]  /*9b40*/  STG.E.U16 desc[UR16][R6.64], R13 ;  /* 0x0000000d06007986 */ /* 0x0005e2000c101510 */
[C---:B------:R-:W-:Y:S01]  /*9b50*/  IMAD R236, R0.reuse, 0x7c, RZ ;  /* 0x0000007c00ec7824 */ /* 0x040fe200078e02ff */
        /* <DEDUP_REMOVED lines=13> */
[C---:B------:R-:W-:Y:S01]  /*9c30*/  FMUL R199, R231.reuse, R99 ;  /* 0x00000063e7c77220 */ /* 0x040fe20000400000 */
[----:B------:R-:W-:Y:S01]  /*9c40*/  LEA.HI.X.SX32 R11, R114, R187, 0x1, P2 ;  /* 0x000000bb720b7211 */ /* 0x000fe200010f0eff */
[----:B------:R1:W-:Y:S01]  /*9c50*/  STG.E.U16 desc[UR16][R14.64], R7 ;  /* 0x000000070e007986 */ /* 0x0003e2000c101510 */
[----:B------:R-:W-:Y:S01]  /*9c60*/  PRMT R13, R50, 0x7632, R13 ;  /* 0x00007632320d7816 */ /* 0x000fe2000000000d */
[C---:B------:R-:W-:Y:S01]  /*9c70*/  IMAD R98, R0.reuse, 0x4d, RZ ;  /* 0x0000004d00627824 */ /* 0x040fe200078e02ff */
[C---:B------:R-:W-:Y:S01]  /*9c80*/  LEA R44, R0.reuse, R0, 0x6 ;  /* 0x00000000002c7211 */ /* 0x040fe200078e30ff */
[----:B------:R2:W-:Y:S01]  /*9c90*/  STG.E.U16 desc[UR16][R8.64], R48 ;  /* 0x0000003008007986 */ /* 0x0005e2000c101510 */
[----:B------:R-:W-:Y:S01]  /*9ca0*/  IMAD R99, R0, 0xa6, RZ ;  /* 0x000000a600637824 */ /* 0x000fe200078e02ff */
[----:B0-----:R-:W-:Y:S01]  /*9cb0*/  IADD3 R2, P3, PT, R132, R175, RZ ;  /* 0x000000af84027210 */ /* 0x001fe20007f7e0ff */
[----:B------:R-:W-:Y:S01]  /*9cc0*/  FMUL R211, R231, R111 ;  /* 0x0000006fe7d37220 */ /* 0x000fe20000400000 */
[----:B------:R-:W-:-:S02]  /*9cd0*/  IMAD R110, R0, 0x53, RZ ;  /* 0x00000053006e7824 */ /* 0x000fc400078e02ff */
[C---:B------:R-:W-:Y:S01]  /*9ce0*/  FMUL R220, R231.reuse, R122 ;  /* 0x0000007ae7dc7220 */ /* 0x040fe20000400000 */
[-C--:B------:R-:W-:Y:S01]  /*9cf0*/  LEA.HI.X.SX32 R3, R16, R187.reuse, 0x1, P3 ;  /* 0x000000bb10037211 */ /* 0x080fe200018f0eff */
[----:B------:R-:W-:Y:S01]  /*9d00*/  IMAD R16, R0, 0x33, RZ ;  /* 0x0000003300107824 */ /* 0x000fe200078e02ff */
[----:B-1----:R-:W-:Y:S01]  /*9d10*/  LEA.HI.X.SX32 R7, R4, R187, 0x1, P1 ;  /* 0x000000bb04077211 */ /* 0x002fe200008f0eff */
[----:B------:R-:W-:Y:S01]  /*9d20*/  IMAD R4, R0, 0x31, RZ ;  /* 0x0000003100047824 */ /* 0x000fe200078e02ff */
[----:B------:R-:W-:Y:S01]  /*9d30*/  IADD3 R14, P2, PT, R140, R175, RZ ;  /* 0x000000af8c0e7210 */ /* 0x000fe20007f5e0ff */
[----:B------:R-:W-:Y:S01]  /*9d40*/  IMAD R111, R0, 0xb2, RZ ;  /* 0x000000b2006f7824 */ /* 0x000fe200078e02ff */
[----:B--2---:R-:W-:Y:S01]  /*9d50*/  PRMT R9, R48, 0x7632, R9 ;  /* 0x0000763230097816 */ /* 0x004fe20000000009 */
[----:B------:R-:W-:Y:S01]  /*9d60*/  FMUL R223, R231, R123 ;  /* 0x0000007be7df7220 */ /* 0x000fe20000400000 */
[----:B------:R-:W-:Y:S01]  /*9d70*/  IADD3 R8, P1, PT, R136, R175, RZ ;  /* 0x000000af88087210 */ /* 0x000fe20007f3e0ff */
[----:B------:R-:W-:Y:S01]  /*9d80*/  IMAD R122, R0, 0x59, RZ ;  /* 0x00000059007a7824 */ /* 0x000fe200078e02ff */
[----:B------:R-:W-:Y:S01]  /*9d90*/  LEA.HI.X.SX32 R15, R4, R187, 0x1, P2 ;  /* 0x000000bb040f7211 */ /* 0x000fe200010f0eff */
[----:B------:R0:W-:Y:S01]  /*9da0*/  STG.E.U16 desc[UR16][R6.64], R9 ;  /* 0x0000000906007986 */ /* 0x0001e2000c101510 */
[----:B------:R-:W-:Y:S01]  /*9db0*/  PRMT R4, R52, 0x7632, R4 ;  /* 0x0000763234047816 */ /* 0x000fe20000000004 */
[----:B------:R-:W-:-:S02]  /*9dc0*/  IMAD R123, R0, 0xbe, RZ ;  /* 0x000000be007b7824 */ /* 0x000fc400078e02ff */
[C---:B------:R-:W-:Y:S01]  /*9dd0*/  FMUL R58, R231.reuse, R58 ;  /* 0x0000003ae73a7220 */ /* 0x040fe20000400000 */
[----:B------:R1:W-:Y:S01]  /*9de0*/  STG.E.U16 desc[UR16][R10.64], R50 ;  /* 0x000000320a007986 */ /* 0x0003e2000c101510 */
[C---:B------:R-:W-:Y:S02]  /*9df0*/  IMAD R134, R0.reuse, 0x5f, RZ ;  /* 0x0000005f00867824 */ /* 0x040fe400078e02ff */
[C---:B------:R-:W-:Y:S01]  /*9e00*/  FMUL R59, R231.reuse, R59 ;  /* 0x0000003be73b7220 */ /* 0x040fe20000400000 */
[C---:B------:R-:W-:Y:S01]  /*9e10*/  IMAD R135, R0.reuse, 0xca, RZ ;  /* 0x000000ca00877824 */ /* 0x040fe200078e02ff */
[----:B------:R2:W-:Y:S01]  /*9e20*/  STG.E.U16 desc[UR16][R2.64], R13 ;  /* 0x0000000d02007986 */ /* 0x0005e2000c101510 */
[C---:B------:R-:W-:Y:S02]  /*9e30*/  IMAD R146, R0.reuse, 0x65, RZ ;  /* 0x0000006500927824 */ /* 0x040fe400078e02ff */
[----:B------:R-:W-:Y:S01]  /*9e40*/  FMUL R60, R231, R60 ;  /* 0x0000003ce73c7220 */ /* 0x000fe20000400000 */
[----:B------:R-:W-:Y:S01]  /*9e50*/  IMAD R147, R0, 0xd6, RZ ;  /* 0x000000d600937824 */ /* 0x000fe200078e02ff */
[----:B0-----:R-:W-:Y:S01]  /*9e60*/  IADD3 R6, P3, PT, R144, R175, RZ ;  /* 0x000000af90067210 */ /* 0x001fe20007f7e0ff */
[----:B------:R-:W-:Y:S01]  /*9e70*/  IMAD R158, R0, 0x6b, RZ ;  /* 0x0000006b009e7824 */ /* 0x000fe200078e02ff */
[----:B------:R-:W-:Y:S01]  /*9e80*/  LEA.HI.X.SX32 R9, R118, R187, 0x1, P1 ;  /* 0x000000bb76097211 */ /* 0x000fe200008f0eff */
[----:B------:R-:W-:Y:S01]  /*9e90*/  IMAD R159, R0, 0xe2, RZ ;  /* 0x000000e2009f7824 */ /* 0x000fe200078e02ff */
[----:B-1----:R-:W-:Y:S01]  /*9ea0*/  IADD3 R10, P2, PT, R148, R175, RZ ;  /* 0x000000af940a7210 */ /* 0x002fe20007f5e0ff */
[----:B------:R-:W-:Y:S01]  /*9eb0*/  IMAD R170, R0, 0x71, RZ ;  /* 0x0000007100aa7824 */ /* 0x000fe200078e02ff */
[----:B------:R-:W-:Y:S01]  /*9ec0*/  LEA.HI.X.SX32 R7, R12, R187, 0x1, P3 ;  /* 0x000000bb0c077211 */ /* 0x000fe200018f0eff */
[----:B------:R0:W-:Y:S01]  /*9ed0*/  STG.E.U16 desc[UR16][R8.64], R52 ;  /* 0x0000003408007986 */ /* 0x0001e2000c101510 */
[C---:B--2---:R-:W-:Y:S01]  /*9ee0*/  IMAD R2, R0.reuse, 0xfe, RZ ;  /* 0x000000fe00027824 */ /* 0x044fe200078e02ff */
[C---:B------:R-:W-:Y:S01]  /*9ef0*/  LEA R3, R0.reuse, -R0, 0x7 ;  /* 0x8000000000037211 */ /* 0x040fe200078e38ff */
[----:B------:R-:W-:Y:S01]  /*9f00*/  IMAD R171, R0, 0xee, RZ ;  /* 0x000000ee00ab7824 */ /* 0x000fe200078e02ff */
[-C--:B------:R-:W-:Y:S01]  /*9f10*/  IADD3 R12, P3, PT, R152, R175.reuse, RZ ;  /* 0x000000af980c7210 */ /* 0x080fe20007f7e0ff */
[----:B------:R1:W-:Y:S01]  /*9f20*/  STG.E.U16 desc[UR16][R14.64], R4 ;  /* 0x000000040e007986 */ /* 0x0003e2000c101510 */
[----:B------:R-:W-:Y:S01]  /*9f30*/  IADD3 R2, P1, PT, R2, R175, RZ ;  /* 0x000000af02027210 */ /* 0x000fe20007f3e0ff */
[----:B------:R-:W-:Y:S01]  /*9f40*/  IMAD R184, R0, 0x77, RZ ;  /* 0x0000007700b87824 */ /* 0x000fe200078e02ff */
[-C--:B------:R-:W-:Y:S01]  /*9f50*/  LEA.HI.X.SX32 R11, R16, R187.reuse, 0x1, P2 ;  /* 0x000000bb100b7211 */ /* 0x080fe200010f0eff */
[----:B------:R2:W-:Y:S01]  /*9f60*/  STG.E.U16 desc[UR16][R6.64], R185 ;  /* 0x000000b906007986 */ /* 0x0005e2000c101510 */
[----:B------:R-:W-:Y:S01]  /*9f70*/  LEA.HI.X.SX32 R3, R3, R187, 0x1, P1 ;  /* 0x000000bb03037211 */ /* 0x000fe200008f0eff */
[----:B------:R-:W-:Y:S01]  /*9f80*/  IMAD R244, R0, 0xfa, RZ ;  /* 0x000000fa00f47824 */ /* 0x000fe200078e02ff */
[----:B------:R-:W-:Y:S01]  /*9f90*/  IADD3 R16, P2, PT, R160, R175, RZ ;  /* 0x000000afa0107210 */ /* 0x000fe20007f5e0ff */
[----:B0-----:R-:W-:Y:S01]  /*9fa0*/  IMAD R9, R0, 0x8c, RZ ;  /* 0x0000008c00097824 */ /* 0x001fe200078e02ff */
[----:B------:R-:W-:Y:S01]  /*9fb0*/  LEA.HI.X.SX32 R13, R18, R187, 0x1, P3 ;  /* 0x000000bb120d7211 */ /* 0x000fe200018f0eff */
[----:B------:R-:W-:Y:S01]  /*9fc0*/  IMAD R52, R0, 0x45, RZ ;  /* 0x0000004500347824 */ /* 0x000fe200078e02ff */
[-C--:B------:R-:W-:Y:S01]  /*9fd0*/  IADD3 R18, P3, PT, R164, R175.reuse, RZ ;  /* 0x000000afa4127210 */ /* 0x080fe20007f7e0ff */
[----:B-1----:R-:W-:Y:S01]  /*9fe0*/  IMAD R4, R0, 0x82, RZ ;  /* 0x0000008200047824 */ /* 0x002fe200078e02ff */
[----:B------:R-:W-:Y:S01]  /*9ff0*/  IADD3 R14, P1, PT, R156, R175, RZ ;  /* 0x000000af9c0e7210 */ /* 0x000fe20007f3e0ff */
[C---:B------:R-:W-:Y:S01]  /*a000*/  FMUL R61, R231.reuse, R61 ;  /* 0x0000003de73d7220 */ /* 0x040fe20000400000 */
[-C--:B------:R-:W-:Y:S01]  /*a010*/  LEA.HI.X.SX32 R17, R22, R187.reuse, 0x1, P2 ;  /* 0x000000bb16117211 */ /* 0x080fe200010f0eff */
[----:B--2---:R-:W-:Y:S01]  /*a020*/  IMAD R7, R0, 0x8e, RZ ;  /* 0x0000008e00077824 */ /* 0x004fe200078e02ff */
[----:B------:R-:W-:Y:S01]  /*a030*/  LEA.HI.X.SX32 R15, R20, R187, 0x1, P1 ;  /* 0x000000bb140f7211 */ /* 0x000fe200008f0eff */
[C---:B------:R-:W-:Y:S01]  /*a040*/  FMUL R62, R231.reuse, R62 ;  /* 0x0000003ee73e7220 */ /* 0x040fe20000400000 */
[----:B------:R-:W-:Y:S01]  /*a050*/  IADD3 R22, P2, PT, R172, R175, RZ ;  /* 0x000000afac167210 */ /* 0x000fe20007f5e0ff */
[C---:B------:R-:W-:Y:S01]  /*a060*/  FMUL R63, R231.reuse, R63 ;  /* 0x0000003fe73f7220 */ /* 0x040fe20000400000 */
[----:B------:R-:W-:Y:S01]  /*a070*/  IADD3 R20, P1, PT, R168, R175, RZ ;  /* 0x000000afa8147210 */ /* 0x000fe20007f3e0ff */
[C---:B------:R-:W-:Y:S01]  /*a080*/  FMUL R64, R231.reuse, R64 ;  /* 0x00000040e7407220 */ /* 0x040fe20000400000 */
[----:B------:R-:W-:Y:S01]  /*a090*/  LEA.HI.X.SX32 R19, R24, R187, 0x1, P3 ;  /* 0x000000bb18137211 */ /* 0x000fe200018f0eff */
[C---:B------:R-:W-:Y:S01]  /*a0a0*/  FMUL R65, R231.reuse, R65 ;  /* 0x00000041e7417220 */ /* 0x040fe20000400000 */
[----:B------:R-:W-:Y:S01]  /*a0b0*/  IADD3 R24, P3, PT, R178, R175, RZ ;  /* 0x000000afb2187210 */ /* 0x000fe20007f7e0ff */
[C---:B------:R-:W-:Y:S01]  /*a0c0*/  FMUL R66, R231.reuse, R66 ;  /* 0x00000042e7427220 */ /* 0x040fe20000400000 */
[----:B------:R-:W-:Y:S01]  /*a0d0*/  LEA.HI.X.SX32 R23, R28, R187, 0x1, P2 ;  /* 0x000000bb1c177211 */ /* 0x000fe200010f0eff */
[C---:B------:R-:W-:Y:S01]  /*a0e0*/  FMUL R67, R231.reuse, R67 ;  /* 0x00000043e7437220 */ /* 0x040fe20000400000 */
        /* <DEDUP_REMOVED lines=20> */
[-C--:B------:R-:W-:Y:S01]  /*a230*/  IADD3 R4, P4, PT, R4, R175.reuse, RZ ;  /* 0x000000af04047210 */ /* 0x080fe20007f9e0ff */
[C---:B------:R-:W-:Y:S01]  /*a240*/  FMUL R78, R231.reuse, R78 ;  /* 0x0000004ee74e7220 */ /* 0x040fe20000400000 */
[----:B------:R-:W-:Y:S01]  /*a250*/  LEA R36, P3, R0, R175, 0x7 ;  /* 0x000000af00247211 */ /* 0x000fe200078638ff */
[C---:B------:R-:W-:Y:S01]  /*a260*/  FMUL R79, R231.reuse, R79 ;  /* 0x0000004fe74f7220 */ /* 0x040fe20000400000 */
[-C--:B------:R-:W-:Y:S01]  /*a270*/  LEA.HI.X.SX32 R35, R40, R187.reuse, 0x1, P2 ;  /* 0x000000bb28237211 */ /* 0x080fe200010f0eff */
[----:B------:R-:W-:Y:S01]  /*a280*/  FMUL R80, R231, R80 ;  /* 0x00000050e7507220 */ /* 0x000fe20000400000 */
[----:B------:R-:W-:Y:S01]  /*a290*/  LEA.HI.X.SX32 R33, R5, R187, 0x1, P1 ;  /* 0x000000bb05217211 */ /* 0x000fe200008f0eff */
[----:B------:R-:W-:Y:S01]  /*a2a0*/  FMUL R81, R231, R81 ;  /* 0x00000051e7517220 */ /* 0x000fe20000400000 */
[----:B------:R-:W-:Y:S01]  /*a2b0*/  IADD3 R40, P2, PT, R41, R175, RZ ;  /* 0x000000af29287210 */ /* 0x000fe20007f5e0ff */
[C---:B------:R-:W-:Y:S01]  /*a2c0*/  FMUL R82, R231.reuse, R82 ;  /* 0x00000052e7527220 */ /* 0x040fe20000400000 */
[----:B------:R-:W-:Y:S01]  /*a2d0*/  LEA.HI.X.SX32 R37, R42, R187, 0x1, P3 ;  /* 0x000000bb2a257211 */ /* 0x000fe200018f0eff */
[C---:B------:R-:W-:Y:S01]  /*a2e0*/  FMUL R83, R231.reuse, R83 ;  /* 0x00000053e7537220 */ /* 0x040fe20000400000 */
[----:B------:R-:W-:Y:S01]  /*a2f0*/  LEA.HI.X.SX32 R5, R44, R187, 0x1, P4 ;  /* 0x000000bb2c057211 */ /* 0x000fe200020f0eff */
[----:B------:R-:W-:Y:S01]  /*a300*/  FMUL R84, R231, R84 ;  /* 0x00000054e7547220 */ /* 0x000fe20000400000 */
[----:B------:R-:W-:Y:S01]  /*a310*/  IADD3 R42, P3, PT, R9, R175, RZ ;  /* 0x000000af092a7210 */ /* 0x000fe20007f7e0ff */
[----:B------:R-:W-:Y:S01]  /*a320*/  FMUL R85, R231, R85 ;  /* 0x00000055e7557220 */ /* 0x000fe20000400000 */
[----:B------:R-:W-:Y:S01]  /*a330*/  IADD3 R44, P4, PT, R7, R175, RZ ;  /* 0x000000af072c7210 */ /* 0x000fe20007f9e0ff */
[C---:B------:R-:W-:Y:S01]  /*a340*/  FMUL R86, R231.reuse, R86 ;  /* 0x00000056e7567220 */ /* 0x040fe20000400000 */
[----:B------:R-:W-:Y:S01]  /*a350*/  LEA.HI.X.SX32 R41, R52, R187, 0x1, P2 ;  /* 0x000000bb34297211 */ /* 0x000fe200010f0eff */
[----:B------:R-:W-:Y:S01]  /*a360*/  FMUL R87, R231, R87 ;  /* 0x00000057e7577220 */ /* 0x000fe20000400000 */
[----:B------:R-:W-:Y:S01]  /*a370*/  IADD3 R52, P2, PT, R43, R175, RZ ;  /* 0x000000af2b347210 */ /* 0x000fe20007f5e0ff */
[C---:B------:R-:W-:Y:S01]  /*a380*/  FMUL R189, R231.reuse, R89 ;  /* 0x00000059e7bd7220 */ /* 0x040fe20000400000 */
[----:B------:R-:W-:Y:S01]  /*a390*/  LEA.HI.X.SX32 R43, R56, R187, 0x1, P3 ;  /* 0x000000bb382b7211 */ /* 0x000fe200018f0eff */
[----:B------:R-:W-:Y:S01]  /*a3a0*/  FMUL R191, R231, R91 ;  /* 0x0000005be7bf7220 */ /* 0x000fe20000400000 */
[----:B------:R-:W-:Y:S01]  /*a3b0*/  LEA.HI.X.SX32 R45, R45, R187, 0x1, P4 ;  /* 0x000000bb2d2d7211 */ /* 0x000fe200020f0eff */
[----:B------:R-:W-:Y:S01]  /*a3c0*/  FMUL R193, R231, R93 ;  /* 0x0000005de7c17220 */ /* 0x000fe20000400000 */
[----:B------:R-:W-:Y:S01]  /*a3d0*/  IADD3 R56, P4, PT, R57, R175, RZ ;  /* 0x000000af39387210 */ /* 0x000fe20007f9e0ff */
[C---:B------:R-:W-:Y:S01]  /*a3e0*/  FMUL R195, R231.reuse, R95 ;  /* 0x0000005fe7c37220 */ /* 0x040fe20000400000 */
[C---:B------:R-:W-:Y:S01]  /*a3f0*/  FMUL R197, R231.reuse, R97 ;  /* 0x00000061e7c57220 */ /* 0x040fe20000400000 */
[C---:B------:R-:W-:Y:S01]  /*a400*/  FMUL R201, R231.reuse, R101 ;  /* 0x00000065e7c97220 */ /* 0x040fe20000400000 */
        /* <DEDUP_REMOVED lines=22> */
[----:B------:R-:W-:Y:S01]  /*a570*/  FMUL R231, R231, R131 ;  /* 0x00000083e7e77220 */ /* 0x000fe20000400000 */
[----:B------:R-:W-:Y:S01]  /*a580*/  IMAD R6, R0, 0x84, RZ ;  /* 0x0000008400067824 */ /* 0x000fe200078e02ff */
[----:B------:R-:W-:Y:S01]  /*a590*/  LEA.HI.X.SX32 R135, R146, R187, 0x1, P4 ;  /* 0x000000bb92877211 */ /* 0x000fe200020f0eff */
[C---:B------:R-:W-:Y:S01]  /*a5a0*/  IMAD R48, R0.reuse, 0x43, RZ ;  /* 0x0000004300307824 */ /* 0x040fe200078e02ff */
[----:B------:R-:W-:Y:S01]  /*a5b0*/  IADD3 R146, P4, PT, R147, R175, RZ ;  /* 0x000000af93927210 */ /* 0x000fe20007f9e0ff */
[C---:B------:R-:W-:Y:S01]  /*a5c0*/  IMAD R8, R0.reuse, 0x86, RZ ;  /* 0x0000008600087824 */ /* 0x040fe200078e02ff */
[----:B------:R-:W-:Y:S01]  /*a5d0*/  PRMT R233, R185, 0x7632, R233 ;  /* 0x00007632b9e97816 */ /* 0x000fe200000000e9 */
[----:B------:R-:W-:Y:S01]  /*a5e0*/  IMAD R38, R0, 0x88, RZ ;  /* 0x0000008800267824 */ /* 0x000fe200078e02ff */
[----:B------:R-:W-:Y:S01]  /*a5f0*/  LEA.HI.X.SX32 R147, R158, R187, 0x1, P4 ;  /* 0x000000bb9e937211 */ /* 0x000fe200020f0eff */
[C---:B------:R-:W-:Y:S01]  /*a600*/  IMAD R46, R0.reuse, 0x90, RZ ;  /* 0x00000090002e7824 */ /* 0x040fe200078e02ff */
[----:B------:R-:W-:Y:S01]  /*a610*/  IADD3 R158, P4, PT, R159, R175, RZ ;  /* 0x000000af9f9e7210 */ /* 0x000fe20007f9e0ff */
[C---:B------:R-:W-:Y:S01]  /*a620*/  IMAD R49, R0.reuse, 0x49, RZ ;  /* 0x0000004900317824 */ /* 0x040fe200078e02ff */
[----:B------:R-:W-:Y:S01]  /*a630*/  F2FP.BF16.F32.PACK_AB R58, R59, R58 ;  /* 0x0000003a3b3a723e */ /* 0x000fe200000010ff */
        /* <DEDUP_REMOVED lines=8> */
[----:B------:R-:W-:Y:S01]  /*a6c0*/  IMAD R89, R0, 0x9c, RZ ;  /* 0x0000009c00597824 */ /* 0x000fe200078e02ff */
[-C--:B------:R-:W-:Y:S01]  /*a6d0*/  IADD3 R184, P4, PT, R244, R175.reuse, RZ ;  /* 0x000000aff4b87210 */ /* 0x080fe20007f9e0ff */
[C---:B------:R-:W-:Y:S01]  /*a6e0*/  IMAD R102, R0.reuse, 0x4f, RZ ;  /* 0x0000004f00667824 */ /* 0x040fe200078e02ff */
[----:B------:R0:W-:Y:S01]  /*a6f0*/  STG.E.U16 desc[UR16][R10.64], R233 ;  /* 0x000000e90a007986 */ /* 0x0001e2000c101510 */
[C---:B------:R-:W-:Y:S01]  /*a700*/  IMAD R91, R0.reuse, 0x9e, RZ ;  /* 0x0000009e005b7824 */ /* 0x040fe200078e02ff */
[----:B------:R-:W-:Y:S01]  /*a710*/  F2FP.BF16.F32.PACK_AB R62, R63, R62 ;  /* 0x0000003e3f3e723e */ /* 0x000fe200000010ff */
[C---:B------:R-:W-:Y:S01]  /*a720*/  IMAD R93, R0.reuse, 0xa0, RZ ;  /* 0x000000a0005d7824 */ /* 0x040fe200078e02ff */
[----:B------:R1:W-:Y:S01]  /*a730*/  STG.E.U16 desc[UR16][R12.64], R232 ;  /* 0x000000e80c007986 */ /* 0x0003e2000c101510 */
[C---:B------:R-:W-:Y:S01]  /*a740*/  IMAD R106, R0.reuse, 0x51, RZ ;  /* 0x00000051006a7824 */ /* 0x040fe200078e02ff */
[----:B------:R-:W-:Y:S01]  /*a750*/  F2FP.BF16.F32.PACK_AB R64, R65, R64 ;  /* 0x000000404140723e */ /* 0x000fe200000010ff */
[C---:B------:R-:W-:Y:S01]  /*a760*/  IMAD R95, R0.reuse, 0xa2, RZ ;  /* 0x000000a2005f7824 */ /* 0x040fe200078e02ff */
[----:B------:R-:W-:Y:S01]  /*a770*/  F2FP.BF16.F32.PACK_AB R66, R67, R66 ;  /* 0x000000424342723e */ /* 0x000fe200000010ff */
[C---:B------:R-:W-:Y:S01]  /*a780*/  IMAD R97, R0.reuse, 0xa4, RZ ;  /* 0x000000a400617824 */ /* 0x040fe200078e02ff */
[----:B------:R-:W-:Y:S01]  /*a790*/  F2FP.BF16.F32.PACK_AB R68, R69, R68 ;  /* 0x000000444544723e */ /* 0x000fe200000010ff */
[----:B------:R-:W-:Y:S01]  /*a7a0*/  IMAD R101, R0, 0xa8, RZ ;  /* 0x000000a800657824 */ /* 0x000fe200078e02ff */
[----:B0-----:R-:W-:Y:S01]  /*a7b0*/  PRMT R11, R58, 0x7632, R11 ;  /* 0x000076323a0b7816 */ /* 0x001fe2000000000b */
[----:B------:R-:W-:Y:S01]  /*a7c0*/  IMAD R114, R0, 0x55, RZ ;  /* 0x0000005500727824 */ /* 0x000fe200078e02ff */
[----:B------:R-:W-:Y:S01]  /*a7d0*/  PRMT R10, R60, 0x7632, R10 ;  /* 0x000076323c0a7816 */ /* 0x000fe2000000000a */
[----:B------:R-:W-:Y:S01]  /*a7e0*/  IMAD R103, R0, 0xaa, RZ ;  /* 0x000000aa00677824 */ /* 0x000fe200078e02ff */
[----:B-1----:R-:W-:Y:S01]  /*a7f0*/  PRMT R13, R62, 0x7632, R13 ;  /* 0x000076323e0d7816 */ /* 0x002fe2000000000d */
[----:B------:R-:W-:Y:S01]  /*a800*/  IMAD R105, R0, 0xac, RZ ;  /* 0x000000ac00697824 */ /* 0x000fe200078e02ff */
[-C--:B------:R-:W-:Y:S01]  /*a810*/  IADD3 R6, P5, PT, R6, R175.reuse, RZ ;  /* 0x000000af06067210 */ /* 0x080fe20007fbe0ff */
[----:B------:R-:W-:Y:S01]  /*a820*/  IMAD R118, R0, 0x57, RZ ;  /* 0x0000005700767824 */ /* 0x000fe200078e02ff */
[-C--:B------:R-:W-:Y:S01]  /*a830*/  IADD3 R8, P6, PT, R8, R175.reuse, RZ ;  /* 0x000000af08087210 */ /* 0x080fe20007fde0ff */
[C---:B------:R-:W-:Y:S01]  /*a840*/  IMAD R107, R0.reuse, 0xae, RZ ;  /* 0x000000ae006b7824 */ /* 0x040fe200078e02ff */
[----:B------:R-:W-:Y:S01]  /*a850*/  F2FP.BF16.F32.PACK_AB R70, R71, R70 ;  /* 0x000000464746723e */ /* 0x000fe200000010ff */
[----:B------:R-:W-:Y:S01]  /*a860*/  IMAD R109, R0, 0xb0, RZ ;  /* 0x000000b0006d7824 */ /* 0x000fe200078e02ff */
[----:B------:R-:W-:Y:S01]  /*a870*/  IADD3 R38, P1, PT, R38, R175, RZ ;  /* 0x000000af26267210 */ /* 0x000fe20007f3e0ff */
[C---:B------:R-:W-:Y:S01]  /*a880*/  IMAD R113, R0.reuse, 0xb4, RZ ;  /* 0x000000b400717824 */ /* 0x040fe200078e02ff */
[----:B------:R-:W-:Y:S01]  /*a890*/  F2FP.BF16.F32.PACK_AB R72, R73, R72 ;  /* 0x000000484948723e */ /* 0x000fe200000010ff */
[----:B------:R-:W-:Y:S01]  /*a8a0*/  IMAD R126, R0, 0x5b, RZ ;  /* 0x0000005b007e7824 */ /* 0x000fe200078e02ff */
[-C--:B------:R-:W-:Y:S01]  /*a8b0*/  LEA.HI.X.SX32 R7, R94, R187.reuse, 0x1, P5 ;  /* 0x000000bb5e077211 */ /* 0x080fe200028f0eff */
[----:B------:R-:W-:Y:S01]  /*a8c0*/  IMAD R115, R0, 0xb6, RZ ;  /* 0x000000b600737824 */ /* 0x000fe200078e02ff */
[----:B------:R-:W-:Y:S01]  /*a8d0*/  LEA.HI.X.SX32 R9, R48, R187, 0x1, P6 ;  /* 0x000000bb30097211 */ /* 0x000fe200030f0eff */
[C---:B------:R-:W-:Y:S01]  /*a8e0*/  IMAD R117, R0.reuse, 0xb8, RZ ;  /* 0x000000b800757824 */ /* 0x040fe200078e02ff */
[-C--:B------:R-:W-:Y:S01]  /*a8f0*/  IADD3 R48, P6, PT, R39, R175.reuse, RZ ;  /* 0x000000af27307210 */ /* 0x080fe20007fde0ff */
[C---:B------:R-:W-:Y:S01]  /*a900*/  IMAD R130, R0.reuse, 0x5d, RZ ;  /* 0x0000005d00827824 */ /* 0x040fe200078e02ff */
[----:B------:R-:W-:Y:S01]  /*a910*/  F2FP.BF16.F32.PACK_AB R74, R75, R74 ;  /* 0x0000004a4b4a723e */ /* 0x000fe200000010ff */
[----:B------:R-:W-:Y:S01]  /*a920*/  IMAD R119, R0, 0xba, RZ ;  /* 0x000000ba00777824 */ /* 0x000fe200078e02ff */
[----:B------:R-:W-:Y:S01]  /*a930*/  IADD3 R46, P5, PT, R46, R175, RZ ;  /* 0x000000af2e2e7210 */ /* 0x000fe20007fbe0ff */
[----:B------:R-:W-:Y:S01]  /*a940*/  IMAD R121, R0, 0xbc, RZ ;  /* 0x000000bc00797824 */ /* 0x000fe200078e02ff */
[----:B------:R-:W-:Y:S01]  /*a950*/  LEA.HI.X.SX32 R39, R90, R187, 0x1, P1 ;  /* 0x000000bb5a277211 */ /* 0x000fe200008f0eff */
[C---:B------:R-:W-:Y:S01]  /*a960*/  IMAD R125, R0.reuse, 0xc0, RZ ;  /* 0x000000c0007d7824 */ /* 0x040fe200078e02ff */
[----:B------:R-:W-:Y:S01]  /*a970*/  F2FP.BF16.F32.PACK_AB R76, R77, R76 ;  /* 0x0000004c4d4c723e */ /* 0x000fe200000010ff */
[----:B------:R-:W-:Y:S01]  /*a980*/  IMAD R138, R0, 0x61, RZ ;  /* 0x00000061008a7824 */ /* 0x000fe200078e02ff */
[-C--:B------:R-:W-:Y:S01]  /*a990*/  IADD3 R50, P1, PT, R50, R175.reuse, RZ ;  /* 0x000000af32327210 */ /* 0x080fe20007f3e0ff */
[C---:B------:R-:W-:Y:S01]  /*a9a0*/  IMAD R127, R0.reuse, 0xc2, RZ ;  /* 0x000000c2007f7824 */ /* 0x040fe200078e02ff */
[----:B------:R-:W-:Y:S01]  /*a9b0*/  F2FP.BF16.F32.PACK_AB R78, R79, R78 ;  /* 0x0000004e4f4e723e */ /* 0x000fe200000010ff */
[----:B------:R-:W-:Y:S01]  /*a9c0*/  IMAD R129, R0, 0xc4, RZ ;  /* 0x000000c400817824 */ /* 0x000fe200078e02ff */
[----:B------:R-:W-:Y:S01]  /*a9d0*/  IADD3 R54, P3, PT, R54, R175, RZ ;  /* 0x000000af36367210 */ /* 0x000fe20007f7e0ff */
[----:B------:R-:W-:Y:S01]  /*a9e0*/  IMAD R142, R0, 0x63, RZ ;  /* 0x00000063008e7824 */ /* 0x000fe200078e02ff */
[-C--:B------:R-:W-:Y:S01]  /*a9f0*/  LEA.HI.X.SX32 R47, R88, R187.reuse, 0x1, P5 ;  /* 0x000000bb582f7211 */ /* 0x080fe200028f0eff */
[C---:B------:R-:W-:Y:S01]  /*aa00*/  IMAD R131, R0.reuse, 0xc6, RZ ;  /* 0x000000c600837824 */ /* 0x040fe200078e02ff */
[----:B------:R-:W-:Y:S01]  /*aa10*/  LEA.HI.X.SX32 R49, R49, R187, 0x1, P6 ;  /* 0x000000bb31317211 */ /* 0x000fe200030f0eff */
[C---:B------:R-:W-:Y:S01]  /*aa20*/  IMAD R133, R0.reuse, 0xc8, RZ ;  /* 0x000000c800857824 */ /* 0x040fe200078e02ff */
[----:B------:R-:W-:Y:S01]  /*aa30*/  F2FP.BF16.F32.PACK_AB R80, R81, R80 ;  /* 0x000000505150723e */ /* 0x000fe200000010ff */
        /* <DEDUP_REMOVED lines=15> */
[-C--:B------:R-:W-:Y:S01]  /*ab30*/  IADD3 R94, P2, PT, R95, R175.reuse, RZ ;  /* 0x000000af5f5e7210 */ /* 0x080fe20007f5e0ff */
[C---:B------:R-:W-:Y:S01]  /*ab40*/  IMAD R162, R0.reuse, 0x6d, RZ ;  /* 0x0000006d00a27824 */ /* 0x040fe200078e02ff */
[----:B------:R-:W-:Y:S01]  /*ab50*/  F2FP.BF16.F32.PACK_AB R84, R85, R84 ;  /* 0x000000545554723e */ /* 0x000fe200000010ff */
[C---:B------:R-:W-:Y:S01]  /*ab60*/  IMAD R151, R0.reuse, 0xda, RZ ;  /* 0x000000da00977824 */ /* 0x040fe200078e02ff */
[----:B------:R-:W-:Y:S01]  /*ab70*/  IADD3 R96, P3, PT, R97, R175, RZ ;  /* 0x000000af61607210 */ /* 0x000fe20007f7e0ff */
[----:B------:R-:W-:Y:S01]  /*ab80*/  IMAD R153, R0, 0xdc, RZ ;  /* 0x000000dc00997824 */ /* 0x000fe200078e02ff */
[-C--:B------:R-:W-:Y:S01]  /*ab90*/  LEA.HI.X.SX32 R89, R100, R187.reuse, 0x1, P5 ;  /* 0x000000bb64597211 */ /* 0x080fe200028f0eff */
[----:B------:R-:W-:Y:S01]  /*aba0*/  IMAD R166, R0, 0x6f, RZ ;  /* 0x0000006f00a67824 */ /* 0x000fe200078e02ff */
        /* <DEDUP_REMOVED lines=37> */
[----:B------:R-:W0:Y:S01]  /*ae00*/  LDCU UR4, c[0x0][0x3ec] ;  /* 0x00007d80ff0477ac */ /* 0x000e220008000800 */
[----:B------:R-:W-:-:S02]  /*ae10*/  F2FP.BF16.F32.PACK_AB R192, R195, R192 ;  /* 0x000000c0c3c0723e */ /* 0x000fc400000010ff */
[----:B------:R-:W-:Y:S02]  /*ae20*/  LEA.HI.X.SX32 R185, R0, R187, 0x1, P4 ;  /* 0x000000bb00b97211 */ /* 0x000fe400020f0eff */
[----:B------:R-:W-:Y:S02]  /*ae30*/  PRMT R0, R232, 0x7632, R0 ;  /* 0x00007632e8007816 */ /* 0x000fe40000000000 */
[----:B------:R-:W-:Y:S02]  /*ae40*/  IADD3 R116, P1, PT, R117, R175, RZ ;  /* 0x000000af75747210 */ /* 0x000fe40007f3e0ff */
[----:B------:R-:W-:Y:S01]  /*ae50*/  LEA.HI.X.SX32 R109, R120, R187, 0x1, P3 ;  /* 0x000000bb786d7211 */ /* 0x000fe200018f0eff */
[----:B------:R1:W-:Y:S01]  /*ae60*/  STG.E.U16 desc[UR16][R14.64], R0 ;  /* 0x000000000e007986 */ /* 0x0003e2000c101510 */
[-C--:B------:R-:W-:Y:S02]  /*ae70*/  IADD3 R118, P2, PT, R119, R175.reuse, RZ ;  /* 0x000000af77767210 */ /* 0x080fe40007f5e0ff */
[----:B------:R-:W-:Y:S01]  /*ae80*/  F2FP.BF16.F32.PACK_AB R194, R197, R194 ;  /* 0x000000c2c5c2723e */ /* 0x000fe200000010ff */
[----:B------:R2:W-:Y:S01]  /*ae90*/  STG.E.U16 desc[UR16][R16.64], R58 ;  /* 0x0000003a10007986 */ /* 0x0005e2000c101510 */
[----:B------:R-:W-:-:S02]  /*aea0*/  IADD3 R120, P3, PT, R121, R175, RZ ;  /* 0x000000af79787210 */ /* 0x000fc40007f7e0ff */
[-C--:B------:R-:W-:Y:S01]  /*aeb0*/  LEA.HI.X.SX32 R113, R124, R187.reuse, 0x1, P5 ;  /* 0x000000bb7c717211 */ /* 0x080fe200028f0eff */
[----:B------:R-:W-:Y:S01]  /*aec0*/  STG.E.U16 desc[UR16][R18.64], R11 ;  /* 0x0000000b12007986 */ /* 0x000fe2000c101510 */
[----:B------:R-:W-:Y:S01]  /*aed0*/  LEA.HI.X.SX32 R115, R126, R187, 0x1, P6 ;  /* 0x000000bb7e737211 */ /* 0x000fe200030f0eff */
[----:B0-----:R-:W-:Y:S01]  /*aee0*/  UIMAD UR4, UR71, UR4, URZ ;  /* 0x00000004470472a4 */ /* 0x001fe2000f8e02ff */
[----:B------:R-:W-:Y:S01]  /*aef0*/  F2FP.BF16.F32.PACK_AB R196, R199, R196 ;  /* 0x000000c4c7c4723e */ /* 0x000fe200000010ff */
[----:B------:R0:W-:Y:S01]  /*af00*/  STG.E.U16 desc[UR16][R20.64], R60 ;  /* 0x0000003c14007986 */ /* 0x0001e2000c101510 */
[----:B-1----:R-:W-:Y:S01]  /*af10*/  PRMT R15, R64, 0x7632, R15 ;  /* 0x00007632400f7816 */ /* 0x002fe2000000000f */
[----:B------:R-:W-:Y:S01]  /*af20*/  USHF.L.U32 UR6, UR4, 0x2, URZ ;  /* 0x0000000204067899 */ /* 0x000fe200080006ff */
[----:B------:R-:W-:Y:S01]  /*af30*/  PRMT R0, R68, 0x7632, R0 ;  /* 0x0000763244007816 */ /* 0x000fe20000000000 */
[----:B------:R1:W-:Y:S01]  /*af40*/  STG.E.U16 desc[UR16][R22.64], R10 ;  /* 0x0000000a16007986 */ /* 0x0003e2000c101510 */
[----:B--2---:R-:W-:Y:S01]  /*af50*/  PRMT R17, R66, 0x7632, R17 ;  /* 0x0000763242117816 */ /* 0x004fe20000000011 */
[----:B------:R-:W-:Y:S01]  /*af60*/  UIMAD.WIDE UR4, UR4, 0x4, URZ ;  /* 0x00000004040478a5 */ /* 0x000fe2000f8e02ff */
[----:B------:R-:W-:Y:S01]  /*af70*/  IADD3 R124, P5, PT, R125, R175, RZ ;  /* 0x000000af7d7c7210 */ /* 0x000fe20007fbe0ff */
[----:B------:R2:W-:Y:S01]  /*af80*/  STG.E.U16 desc[UR16][R24.64], R62 ;  /* 0x0000003e18007986 */ /* 0x0005e2000c101510 */
[----:B------:R-:W-:-:S02]  /*af90*/  LEA.HI.X.SX32 R117, R128, R187, 0x1, P1 ;  /* 0x000000bb80757211 */ /* 0x000fc400008f0eff */
[----:B------:R-:W-:Y:S01]  /*afa0*/  IADD3 R126, P6, PT, R127, R175, RZ ;  /* 0x000000af7f7e7210 */ /* 0x000fe20007fde0ff */
[----:B------:R3:W-:Y:S01]  /*afb0*/  STG.E.U16 desc[UR16][R26.64], R13 ;  /* 0x0000000d1a007986 */ /* 0x0007e2000c101510 */
[----:B0-----:R-:W-:Y:S02]  /*afc0*/  PRMT R20, R72, 0x7632, R20 ;  /* 0x0000763248147816 */ /* 0x001fe40000000014 */
[----:B------:R-:W-:Y:S01]  /*afd0*/  LEA.HI.X.SX32 R119, R130, R187, 0x1, P2 ;  /* 0x000000bb82777211 */ /* 0x000fe200010f0eff */
[----:B------:R0:W-:Y:S01]  /*afe0*/  STG.E.U16 desc[UR16][R28.64], R64 ;  /* 0x000000401c007986 */ /* 0x0001e2000c101510 */
[----:B-1----:R-:W-:Y:S02]  /*aff0*/  PRMT R22, R74, 0x7632, R22 ;  /* 0x000076324a167816 */ /* 0x002fe40000000016 */
[----:B------:R-:W-:Y:S01]  /*b000*/  PRMT R59, R194, 0x7632, R59 ;  /* 0x00007632c23b7816 */ /* 0x000fe2000000003b */
[----:B------:R-:W-:Y:S01]  /*b010*/  STG.E.U16 desc[UR16][R30.64], R15 ;  /* 0x0000000f1e007986 */ /* 0x000fe2000c101510 */
[----:B--2---:R-:W-:-:S02]  /*b020*/  PRMT R24, R76, 0x7632, R24 ;  /* 0x000076324c187816 */ /* 0x004fc40000000018 */
[----:B------:R-:W-:Y:S01]  /*b030*/  F2FP.BF16.F32.PACK_AB R198, R201, R198 ;  /* 0x000000c6c9c6723e */ /* 0x000fe200000010ff */
[----:B------:R-:W-:Y:S01]  /*b040*/  STG.E.U16 desc[UR16][R32.64], R66 ;  /* 0x0000004220007986 */ /* 0x000fe2000c101510 */
[----:B---3--:R-:W-:Y:S02]  /*b050*/  PRMT R26, R78, 0x7632, R26 ;  /* 0x000076324e1a7816 */ /* 0x008fe4000000001a */
[----:B------:R-:W-:Y:S01]  /*b060*/  IADD3 R128, P1, PT, R129, R175, RZ ;  /* 0x000000af81807210 */ /* 0x000fe20007f3e0ff */
[----:B------:R-:W-:Y:S01]  /*b070*/  STG.E.U16 desc[UR16][R34.64], R17 ;  /* 0x0000001122007986 */ /* 0x000fe2000c101510 */
[----:B0-----:R-:W-:Y:S02]  /*b080*/  PRMT R28, R80, 0x7632, R28 ;  /* 0x00007632501c7816 */ /* 0x001fe4000000001c */
[----:B------:R-:W-:Y:S01]  /*b090*/  LEA.HI.X.SX32 R121, R132, R187, 0x1, P3 ;  /* 0x000000bb84797211 */ /* 0x000fe200018f0eff */
[----:B------:R-:W-:Y:S01]  /*b0a0*/  STG.E.U16 desc[UR16][R36.64], R68 ;  /* 0x0000004424007986 */ /* 0x000fe2000c101510 */
[----:B------:R-:W-:-:S02]  /*b0b0*/  IADD3 R130, P2, PT, R131, R175, RZ ;  /* 0x000000af83827210 */ /* 0x000fc40007f5e0ff */
[----:B------:R-:W-:Y:S01]  /*b0c0*/  PRMT R61, R196, 0x7632, R61 ;  /* 0x00007632c43d7816 */ /* 0x000fe2000000003d */
[----:B------:R0:W-:Y:S01]  /*b0d0*/  STG.E.U16 desc[UR16][R4.64], R0 ;  /* 0x0000000004007986 */ /* 0x0001e2000c101510 */
[----:B------:R-:W-:Y:S02]  /*b0e0*/  F2FP.BF16.F32.PACK_AB R200, R203, R200 ;  /* 0x000000c8cbc8723e */ /* 0x000fe400000010ff */
[----:B------:R-:W-:Y:S01]  /*b0f0*/  IADD3 R132, P3, PT, R133, R175, RZ ;  /* 0x000000af85847210 */ /* 0x000fe20007f7e0ff */
[----:B------:R1:W-:Y:S01]  /*b100*/  STG.E.U16 desc[UR16][R6.64], R70 ;  /* 0x0000004606007986 */ /* 0x0003e2000c101510 */
[-C--:B------:R-:W-:Y:S02]  /*b110*/  LEA.HI.X.SX32 R125, R136, R187.reuse, 0x1, P5 ;  /* 0x000000bb887d7211 */ /* 0x080fe400028f0eff */
[----:B------:R-:W-:Y:S02]  /*b120*/  LEA.HI.X.SX32 R127, R138, R187, 0x1, P6 ;  /* 0x000000bb8a7f7211 */ /* 0x000fe400030f0eff */
[----:B------:R-:W-:-:S02]  /*b130*/  PRMT R63, R198, 0x7632, R63 ;  /* 0x00007632c63f7816 */ /* 0x000fc4000000003f */
[----:B------:R-:W-:Y:S01]  /*b140*/  F2FP.BF16.F32.PACK_AB R202, R205, R202 ;  /* 0x000000cacdca723e */ /* 0x000fe200000010ff */
[----:B0-----:R-:W-:Y:S01]  /*b150*/  IMAD.HI R0, R177, 0x4, RZ ;  /* 0x00000004b1007827 */ /* 0x001fe200078e02ff */
[----:B------:R-:W-:Y:S02]  /*b160*/  PRMT R5, R70, 0x7632, R5 ;  /* 0x0000763246057816 */ /* 0x000fe40000000005 */
[----:B------:R-:W-:Y:S01]  /*b170*/  IADD3 R136, P5, PT, R137, R175, RZ ;  /* 0x000000af89887210 */ /* 0x000fe20007fbe0ff */
[----:B-1----:R-:W0:Y:S01]  /*b180*/  LDC.64 R6, c[0x0][0x3a0] ;  /* 0x0000e800ff067b82 */ /* 0x002e220000000a00 */
[----:B------:R-:W-:Y:S01]  /*b190*/  LEA.HI.X.SX32 R129, R140, R187, 0x1, P1 ;  /* 0x000000bb8c817211 */ /* 0x000fe200008f0eff */
[----:B------:R-:W-:Y:S01]  /*b1a0*/  STG.E.U16 desc[UR16][R8.64], R5 ;  /* 0x0000000508007986 */ /* 0x000fe2000c101510 */
[----:B------:R-:W-:Y:S02]  /*b1b0*/  IADD3 R138, P6, PT, R139, R175, RZ ;  /* 0x000000af8b8a7210 */ /* 0x000fe40007fde0ff */
[----:B------:R-:W-:Y:S01]  /*b1c0*/  LEA.HI.X.SX32 R131, R142, R187, 0x1, P2 ;  /* 0x000000bb8e837211 */ /* 0x000fe200010f0eff */
[----:B------:R-:W-:Y:S01]  /*b1d0*/  STG.E.U16 desc[UR16][R38.64], R72 ;  /* 0x0000004826007986 */ /* 0x000fe2000c101510 */
[----:B------:R-:W-:-:S02]  /*b1e0*/  PRMT R65, R200, 0x7632, R65 ;  /* 0x00007632c8417816 */ /* 0x000fc40000000041 */
[----:B------:R-:W-:Y:S01]  /*b1f0*/  F2FP.BF16.F32.PACK_AB R204, R207, R204 ;  /* 0x000000cccfcc723e */ /* 0x000fe200000010ff */
[----:B------:R-:W-:Y:S01]  /*b200*/  STG.E.U16 desc[UR16][R40.64], R20 ;  /* 0x0000001428007986 */ /* 0x000fe2000c101510 */
[----:B------:R-:W-:Y:S02]  /*b210*/  IADD3 R140, P1, PT, R141, R175, RZ ;  /* 0x000000af8d8c7210 */ /* 0x000fe40007f3e0ff */
[----:B------:R-:W-:Y:S01]  /*b220*/  LEA.HI.X.SX32 R133, R144, R187, 0x1, P3 ;  /* 0x000000bb90857211 */ /* 0x000fe200018f0eff */
[----:B------:R-:W-:Y:S01]  /*b230*/  STG.E.U16 desc[UR16][R42.64], R74 ;  /* 0x0000004a2a007986 */ /* 0x000fe2000c101510 */
[----:B------:R-:W-:Y:S02]  /*b240*/  IADD3 R142, P2, PT, R143, R175, RZ ;  /* 0x000000af8f8e7210 */ /* 0x000fe40007f5e0ff */
[----:B------:R-:W-:Y:S01]  /*b250*/  PRMT R67, R202, 0x7632, R67 ;  /* 0x00007632ca437816 */ /* 0x000fe20000000043 */
[----:B------:R1:W-:Y:S01]  /*b260*/  STG.E.U16 desc[UR16][R44.64], R22 ;  /* 0x000000162c007986 */ /* 0x0003e2000c101510 */
[----:B------:R-:W-:-:S02]  /*b270*/  F2FP.BF16.F32.PACK_AB R206, R209, R206 ;  /* 0x000000ced1ce723e */ /* 0x000fc400000010ff */
[----:B------:R-:W-:Y:S01]  /*b280*/  IADD3 R144, P3, PT, R145, R175, RZ ;  /* 0x000000af91907210 */ /* 0x000fe20007f7e0ff */
[----:B------:R2:W-:Y:S01]  /*b290*/  STG.E.U16 desc[UR16][R46.64], R76 ;  /* 0x0000004c2e007986 */ /* 0x0005e2000c101510 */
[-C--:B------:R-:W-:Y:S02]  /*b2a0*/  LEA.HI.X.SX32 R137, R148, R187.reuse, 0x1, P5 ;  /* 0x000000bb94897211 */ /* 0x080fe400028f0eff */
[----:B------:R-:W-:Y:S01]  /*b2b0*/  LEA.HI.X.SX32 R139, R150, R187, 0x1, P6 ;  /* 0x000000bb968b7211 */ /* 0x000fe200030f0eff */
[----:B------:R3:W-:Y:S01]  /*b2c0*/  STG.E.U16 desc[UR16][R48.64], R24 ;  /* 0x0000001830007986 */ /* 0x0007e2000c101510 */
[----:B------:R-:W-:Y:S02]  /*b2d0*/  PRMT R69, R204, 0x7632, R69 ;  /* 0x00007632cc457816 */ /* 0x000fe40000000045 */
[----:B------:R-:W-:Y:S01]  /*b2e0*/  F2FP.BF16.F32.PACK_AB R208, R211, R208 ;  /* 0x000000d0d3d0723e */ /* 0x000fe200000010ff */
[----:B------:R4:W-:Y:S01]  /*b2f0*/  STG.E.U16 desc[UR16][R50.64], R78 ;  /* 0x0000004e32007986 */ /* 0x0009e2000c101510 */
[----:B-1----:R-:W-:-:S02]  /*b300*/  PRMT R45, R82, 0x7632, R45 ;  /* 0x00007632522d7816 */ /* 0x002fc4000000002d */
[----:B------:R-:W-:Y:S01]  /*b310*/  IADD3 R148, P5, PT, R149, R175, RZ ;  /* 0x000000af95947210 */ /* 0x000fe20007fbe0ff */
[----:B------:R1:W-:Y:S01]  /*b320*/  STG.E.U16 desc[UR16][R52.64], R26 ;  /* 0x0000001a34007986 */ /* 0x0003e2000c101510 */
[----:B--2---:R-:W-:Y:S02]  /*b330*/  PRMT R47, R84, 0x7632, R47 ;  /* 0x00007632542f7816 */ /* 0x004fe4000000002f */
[----:B------:R-:W-:Y:S01]  /*b340*/  LEA.HI.X.SX32 R141, R152, R187, 0x1, P1 ;  /* 0x000000bb988d7211 */ /* 0x000fe200008f0eff */
[----:B------:R2:W-:Y:S01]  /*b350*/  STG.E.U16 desc[UR16][R54.64], R80 ;  /* 0x0000005036007986 */ /* 0x0005e2000c101510 */
[----:B---3--:R-:W-:Y:S02]  /*b360*/  PRMT R49, R86, 0x7632, R49 ;  /* 0x0000763256317816 */ /* 0x008fe40000000031 */
[----:B------:R-:W-:Y:S01]  /*b370*/  IADD3 R150, P6, PT, R151, R175, RZ ;  /* 0x000000af97967210 */ /* 0x000fe20007fde0ff */
[----:B------:R3:W-:Y:S01]  /*b380*/  STG.E.U16 desc[UR16][R56.64], R28 ;  /* 0x0000001c38007986 */ /* 0x0007e2000c101510 */
[----:B----4-:R-:W-:-:S02]  /*b390*/  PRMT R51, R176, 0x7632, R51 ;  /* 0x00007632b0337816 */ /* 0x010fc40000000033 */
[----:B------:R-:W-:Y:S01]  /*b3a0*/  LEA.HI.X.SX32 R143, R154, R187, 0x1, P2 ;  /* 0x000000bb9a8f7211 */ /* 0x000fe200010f0eff */
[----:B------:R-:W-:Y:S01]  /*b3b0*/  STG.E.U16 desc[UR16][R88.64], R82 ;  /* 0x0000005258007986 */ /* 0x000fe2000c101510 */
[----:B-1----:R-:W-:Y:S02]  /*b3c0*/  PRMT R53, R188, 0x7632, R53 ;  /* 0x00007632bc357816 */ /* 0x002fe40000000035 */
[----:B------:R-:W-:Y:S01]  /*b3d0*/  PRMT R71, R206, 0x7632, R71 ;  /* 0x00007632ce477816 */ /* 0x000fe20000000047 */
[----:B------:R1:W-:Y:S01]  /*b3e0*/  STG.E.U16 desc[UR16][R90.64], R45 ;  /* 0x0000002d5a007986 */ /* 0x0003e2000c101510 */
[----:B--2---:R-:W-:Y:S02]  /*b3f0*/  PRMT R55, R190, 0x7632, R55 ;  /* 0x00007632be377816 */ /* 0x004fe40000000037 */
[----:B------:R-:W-:Y:S01]  /*b400*/  F2FP.BF16.F32.PACK_AB R210, R213, R210 ;  /* 0x000000d2d5d2723e */ /* 0x000fe200000010ff */
[----:B------:R2:W-:Y:S01]  /*b410*/  STG.E.U16 desc[UR16][R92.64], R84 ;  /* 0x000000545c007986 */ /* 0x0005e2000c101510 */
[----:B---3--:R-:W-:-:S02]  /*b420*/  PRMT R57, R192, 0x7632, R57 ;  /* 0x00007632c0397816 */ /* 0x008fc40000000039 */
[----:B------:R-:W-:Y:S01]  /*b430*/  IADD3 R152, P1, PT, R153, R175, RZ ;  /* 0x000000af99987210 */ /* 0x000fe20007f3e0ff */
[----:B------:R3:W-:Y:S01]  /*b440*/  STG.E.U16 desc[UR16][R94.64], R47 ;  /* 0x0000002f5e007986 */ /* 0x0007e2000c101510 */
[----:B------:R-:W-:Y:S02]  /*b450*/  LEA.HI.X.SX32 R145, R156, R187, 0x1, P3 ;  /* 0x000000bb9c917211 */ /* 0x000fe400018f0eff */
[-C--:B------:R-:W-:Y:S01]  /*b460*/  IADD3 R154, P2, PT, R155, R175.reuse, RZ ;  /* 0x000000af9b9a7210 */ /* 0x080fe20007f5e0ff */
[----:B------:R3:W-:Y:S01]  /*b470*/  STG.E.U16 desc[UR16][R96.64], R86 ;  /* 0x0000005660007986 */ /* 0x0007e2000c101510 */
[----:B------:R-:W-:Y:S02]  /*b480*/  PRMT R73, R208, 0x7632, R73 ;  /* 0x00007632d0497816 */ /* 0x000fe40000000049 */
[----:B------:R-:W-:Y:S01]  /*b490*/  F2FP.BF16.F32.PACK_AB R212, R215, R212 ;  /* 0x000000d4d7d4723e */ /* 0x000fe200000010ff */
[----:B------:R3:W-:Y:S01]  /*b4a0*/  STG.E.U16 desc[UR16][R98.64], R49 ;  /* 0x0000003162007986 */ /* 0x0007e2000c101510 */
[----:B------:R-:W-:-:S02]  /*b4b0*/  IADD3 R156, P3, PT, R157, R175, RZ ;  /* 0x000000af9d9c7210 */ /* 0x000fc40007f7e0ff */
[-C--:B------:R-:W-:Y:S01]  /*b4c0*/  LEA.HI.X.SX32 R149, R160, R187.reuse, 0x1, P5 ;  /* 0x000000bba0957211 */ /* 0x080fe200028f0eff */
[----:B------:R3:W-:Y:S01]  /*b4d0*/  STG.E.U16 desc[UR16][R100.64], R176 ;  /* 0x000000b064007986 */ /* 0x0007e2000c101510 */
[----:B------:R-:W-:Y:S02]  /*b4e0*/  LEA.HI.X.SX32 R151, R162, R187, 0x1, P6 ;  /* 0x000000bba2977211 */ /* 0x000fe400030f0eff */
[----:B------:R-:W-:Y:S01]  /*b4f0*/  PRMT R75, R210, 0x7632, R75 ;  /* 0x00007632d24b7816 */ /* 0x000fe2000000004b */
[----:B------:R3:W-:Y:S01]  /*b500*/  STG.E.U16 desc[UR16][R102.64], R51 ;  /* 0x0000003366007986 */ /* 0x0007e2000c101510 */
[----:B------:R-:W-:Y:S02]  /*b510*/  F2FP.BF16.F32.PACK_AB R214, R217, R214 ;  /* 0x000000d6d9d6723e */ /* 0x000fe400000010ff */
[----:B------:R-:W-:Y:S01]  /*b520*/  IADD3 R160, P5, PT, R161, R175, RZ ;  /* 0x000000afa1a07210 */ /* 0x000fe20007fbe0ff */
[----:B------:R3:W-:Y:S01]  /*b530*/  STG.E.U16 desc[UR16][R104.64], R188 ;  /* 0x000000bc68007986 */ /* 0x0007e2000c101510 */
[----:B------:R-:W-:-:S02]  /*b540*/  LEA.HI.X.SX32 R153, R164, R187, 0x1, P1 ;  /* 0x000000bba4997211 */ /* 0x000fc400008f0eff */
[----:B------:R-:W-:Y:S01]  /*b550*/  IADD3 R162, P6, PT, R163, R175, RZ ;  /* 0x000000afa3a27210 */ /* 0x000fe20007fde0ff */
[----:B------:R3:W-:Y:S01]  /*b560*/  STG.E.U16 desc[UR16][R106.64], R53 ;  /* 0x000000356a007986 */ /* 0x0007e2000c101510 */
[----:B------:R-:W-:Y:S02]  /*b570*/  LEA.HI.X.SX32 R155, R166, R187, 0x1, P2 ;  /* 0x000000bba69b7211 */ /* 0x000fe400010f0eff */
[----:B------:R-:W-:Y:S01]  /*b580*/  PRMT R77, R212, 0x7632, R77 ;  /* 0x00007632d44d7816 */ /* 0x000fe2000000004d */
[----:B------:R3:W-:Y:S01]  /*b590*/  STG.E.U16 desc[UR16][R108.64], R190 ;  /* 0x000000be6c007986 */ /* 0x0007e2000c101510 */
[----:B------:R-:W-:Y:S02]  /*b5a0*/  F2FP.BF16.F32.PACK_AB R216, R219, R216 ;  /* 0x000000d8dbd8723e */ /* 0x000fe400000010ff */
[-C--:B------:R-:W-:Y:S01]  /*b5b0*/  IADD3 R164, P1, PT, R165, R175.reuse, RZ ;  /* 0x000000afa5a47210 */ /* 0x080fe20007f3e0ff */
[----:B------:R3:W-:Y:S01]  /*b5c0*/  STG.E.U16 desc[UR16][R110.64], R55 ;  /* 0x000000376e007986 */ /* 0x0007e2000c101510 */
[----:B------:R-:W-:-:S02]  /*b5d0*/  IADD3 R166, P2, PT, R167, R175, RZ ;  /* 0x000000afa7a67210 */ /* 0x000fc40007f5e0ff */
[----:B------:R-:W-:Y:S01]  /*b5e0*/  LEA.HI.X.SX32 R157, R168, R187, 0x1, P3 ;  /* 0x000000bba89d7211 */ /* 0x000fe200018f0eff */
[----:B------:R3:W-:Y:S01]  /*b5f0*/  STG.E.U16 desc[UR16][R112.64], R192 ;  /* 0x000000c070007986 */ /* 0x0007e2000c101510 */
[----:B------:R-:W-:Y:S02]  /*b600*/  PRMT R79, R214, 0x7632, R79 ;  /* 0x00007632d64f7816 */ /* 0x000fe4000000004f */
[----:B------:R-:W-:Y:S01]  /*b610*/  F2FP.BF16.F32.PACK_AB R218, R221, R218 ;  /* 0x000000daddda723e */ /* 0x000fe200000010ff */
[----:B------:R3:W-:Y:S01]  /*b620*/  STG.E.U16 desc[UR16][R114.64], R57 ;  /* 0x0000003972007986 */ /* 0x0007e2000c101510 */
[----:B------:R-:W-:Y:S02]  /*b630*/  IADD3 R168, P3, PT, R169, R175, RZ ;  /* 0x000000afa9a87210 */ /* 0x000fe40007f7e0ff */
[----:B------:R-:W-:Y:S01]  /*b640*/  LEA.HI.X.SX32 R161, R172, R187, 0x1, P5 ;  /* 0x000000bbaca17211 */ /* 0x000fe200028f0eff */
[----:B------:R3:W-:Y:S01]  /*b650*/  STG.E.U16 desc[UR16][R116.64], R194 ;  /* 0x000000c274007986 */ /* 0x0007e2000c101510 */
[----:B------:R-:W-:-:S02]  /*b660*/  IADD3 R172, P5, PT, R173, R175, RZ ;  /* 0x000000afadac7210 */ /* 0x000fc40007fbe0ff */
[-C--:B------:R-:W-:Y:S01]  /*b670*/  LEA.HI.X.SX32 R163, R174, R187.reuse, 0x1, P6 ;  /* 0x000000bbaea37211 */ /* 0x080fe200030f0eff */
[----:B------:R3:W-:Y:S01]  /*b680*/  STG.E.U16 desc[UR16][R118.64], R59 ;  /* 0x0000003b76007986 */ /* 0x0007e2000c101510 */
[----:B------:R-:W-:Y:S02]  /*b690*/  PRMT R81, R216, 0x7632, R81 ;  /* 0x00007632d8517816 */ /* 0x000fe40000000051 */
[----:B------:R-:W-:Y:S01]  /*b6a0*/  F2FP.BF16.F32.PACK_AB R220, R223, R220 ;  /* 0x000000dcdfdc723e */ /* 0x000fe200000010ff */
[----:B------:R3:W-:Y:S01]  /*b6b0*/  STG.E.U16 desc[UR16][R120.64], R196 ;  /* 0x000000c478007986 */ /* 0x0007e2000c101510 */
[-C--:B------:R-:W-:Y:S02]  /*b6c0*/  LEA.HI.X.SX32 R165, R178, R187.reuse, 0x1, P1 ;  /* 0x000000bbb2a57211 */ /* 0x080fe400008f0eff */
[----:B------:R-:W-:Y:S01]  /*b6d0*/  LEA.HI.X.SX32 R167, R180, R187, 0x1, P2 ;  /* 0x000000bbb4a77211 */ /* 0x000fe200010f0eff */
[----:B------:R3:W-:Y:S01]  /*b6e0*/  STG.E.U16 desc[UR16][R122.64], R61 ;  /* 0x0000003d7a007986 */ /* 0x0007e2000c101510 */
[----:B------:R-:W-:-:S02]  /*b6f0*/  IADD3 R174, P6, PT, R252, R175, RZ ;  /* 0x000000affcae7210 */ /* 0x000fc40007fde0ff */
[-C--:B------:R-:W-:Y:S01]  /*b700*/  IADD3 R178, P1, PT, R250, R175.reuse, RZ ;  /* 0x000000affab27210 */ /* 0x080fe20007f3e0ff */
[----:B------:R3:W-:Y:S01]  /*b710*/  STG.E.U16 desc[UR16][R124.64], R198 ;  /* 0x000000c67c007986 */ /* 0x0007e2000c101510 */
[----:B------:R-:W-:Y:S02]  /*b720*/  IADD3 R180, P2, PT, R248, R175, RZ ;  /* 0x000000aff8b47210 */ /* 0x000fe40007f5e0ff */
[----:B------:R-:W-:Y:S01]  /*b730*/  PRMT R83, R218, 0x7632, R83 ;  /* 0x00007632da537816 */ /* 0x000fe20000000053 */
[----:B------:R3:W-:Y:S01]  /*b740*/  STG.E.U16 desc[UR16][R126.64], R63 ;  /* 0x0000003f7e007986 */ /* 0x0007e2000c101510 */
[----:B------:R-:W-:Y:S02]  /*b750*/  F2FP.BF16.F32.PACK_AB R222, R225, R222 ;  /* 0x000000dee1de723e */ /* 0x000fe400000010ff */
[----:B------:R-:W-:Y:S01]  /*b760*/  LEA.HI.X.SX32 R169, R182, R187, 0x1, P3 ;  /* 0x000000bbb6a97211 */ /* 0x000fe200018f0eff */
[----:B------:R3:W-:Y:S01]  /*b770*/  STG.E.U16 desc[UR16][R128.64], R200 ;  /* 0x000000c880007986 */ /* 0x0007e2000c101510 */
[----:B------:R-:W-:-:S02]  /*b780*/  SHF.L.U32 R5, R177, 0x2, RZ ;  /* 0x00000002b1057819 */ /* 0x000fc400000006ff */
[----:B------:R-:W-:Y:S01]  /*b790*/  LEA.HI.X.SX32 R173, R186, R187, 0x1, P5 ;  /* 0x000000bbbaad7211 */ /* 0x000fe200028f0eff */
[----:B------:R3:W-:Y:S01]  /*b7a0*/  STG.E.U16 desc[UR16][R130.64], R65 ;  /* 0x0000004182007986 */ /* 0x0007e2000c101510 */
[----:B------:R-:W-:Y:S02]  /*b7b0*/  PRMT R85, R220, 0x7632, R85 ;  /* 0x00007632dc557816 */ /* 0x000fe40000000055 */
[----:B------:R-:W-:Y:S01]  /*b7c0*/  F2FP.BF16.F32.PACK_AB R224, R227, R224 ;  /* 0x000000e0e3e0723e */ /* 0x000fe200000010ff */
[----:B------:R3:W-:Y:S01]  /*b7d0*/  STG.E.U16 desc[UR16][R132.64], R202 ;  /* 0x000000ca84007986 */ /* 0x0007e2000c101510 */
[-C--:B------:R-:W-:Y:S02]  /*b7e0*/  IADD3 R182, P3, PT, R246, R175.reuse, RZ ;  /* 0x000000aff6b67210 */ /* 0x080fe40007f7e0ff */
[----:B------:R-:W-:Y:S01]  /*b7f0*/  IADD3 R186, P5, PT, R242, R175, RZ ;  /* 0x000000aff2ba7210 */ /* 0x000fe20007fbe0ff */
[----:B------:R3:W-:Y:S01]  /*b800*/  STG.E.U16 desc[UR16][R134.64], R67 ;  /* 0x0000004386007986 */ /* 0x0007e2000c101510 */
[----:B------:R-:W-:-:S02]  /*b810*/  LEA.HI.X.SX32 R175, R240, R187, 0x1, P6 ;  /* 0x000000bbf0af7211 */ /* 0x000fc400030f0eff */
[-C--:B------:R-:W-:Y:S01]  /*b820*/  LEA.HI.X.SX32 R179, R238, R187.reuse, 0x1, P1 ;  /* 0x000000bbeeb37211 */ /* 0x080fe200008f0eff */
[----:B------:R3:W-:Y:S01]  /*b830*/  STG.E.U16 desc[UR16][R136.64], R204 ;  /* 0x000000cc88007986 */ /* 0x0007e2000c101510 */
[----:B------:R-:W-:Y:S02]  /*b840*/  LEA.HI.X.SX32 R181, R244, R187, 0x1, P2 ;  /* 0x000000bbf4b57211 */ /* 0x000fe400010f0eff */
[----:B------:R-:W-:Y:S01]  /*b850*/  PRMT R87, R222, 0x7632, R87 ;  /* 0x00007632de577816 */ /* 0x000fe20000000057 */
[----:B------:R3:W-:Y:S01]  /*b860*/  STG.E.U16 desc[UR16][R138.64], R69 ;  /* 0x000000458a007986 */ /* 0x0007e2000c101510 */
[----:B------:R-:W-:Y:S02]  /*b870*/  F2FP.BF16.F32.PACK_AB R226, R229, R226 ;  /* 0x000000e2e5e2723e */ /* 0x000fe400000010ff */
[----:B0-----:R-:W-:Y:S01]  /*b880*/  IADD3 R4, P1, P2, R5, UR6, R6 ;  /* 0x0000000605047c10 */ /* 0x001fe2000fa3e006 */
[----:B------:R3:W-:Y:S01]  /*b890*/  STG.E.U16 desc[UR16][R140.64], R206 ;  /* 0x000000ce8c007986 */ /* 0x0007e2000c101510 */
[----:B-1----:R-:W-:-:S02]  /*b8a0*/  PRMT R90, R224, 0x7632, R90 ;  /* 0x00007632e05a7816 */ /* 0x002fc4000000005a */
[----:B------:R-:W-:Y:S01]  /*b8b0*/  F2FP.BF16.F32.PACK_AB R228, R231, R228 ;  /* 0x000000e4e7e4723e */ /* 0x000fe200000010ff */
[----:B------:R3:W-:Y:S01]  /*b8c0*/  STG.E.U16 desc[UR16][R142.64], R71 ;  /* 0x000000478e007986 */ /* 0x0007e2000c101510 */
[-C--:B------:R-:W-:Y:S02]  /*b8d0*/  LEA.HI.X.SX32 R183, R236, R187.reuse, 0x1, P3 ;  /* 0x000000bbecb77211 */ /* 0x080fe400018f0eff */
[----:B--2---:R-:W-:Y:S01]  /*b8e0*/  PRMT R92, R226, 0x7632, R92 ;  /* 0x00007632e25c7816 */ /* 0x004fe2000000005c */
[----:B------:R3:W-:Y:S01]  /*b8f0*/  STG.E.U16 desc[UR16][R144.64], R208 ;  /* 0x000000d090007986 */ /* 0x0007e2000c101510 */
[----:B------:R-:W-:Y:S02]  /*b900*/  LEA.HI.X.SX32 R187, R234, R187, 0x1, P5 ;  /* 0x000000bbeabb7211 */ /* 0x000fe400028f0eff */
[----:B------:R-:W-:Y:S01]  /*b910*/  IADD3.X R5, PT, PT, R0, UR5, R7, P1, P2 ;  /* 0x0000000500057c10 */ /* 0x000fe20008fe4407 */
[----:B------:R3:W-:Y:S01]  /*b920*/  STG.E.U16 desc[UR16][R146.64], R73 ;  /* 0x0000004992007986 */ /* 0x0007e2000c101510 */
[----:B------:R-:W-:-:S03]  /*b930*/  PRMT R0, R228, 0x7632, R0 ;  /* 0x00007632e4007816 */ /* 0x000fc60000000000 */
[----:B------:R3:W-:Y:S04]  /*b940*/  STG.E.U16 desc[UR16][R148.64], R210 ;  /* 0x000000d294007986 */ /* 0x0007e8000c101510 */
        /* <DEDUP_REMOVED lines=19> */
[----:B------:R3:W-:Y:S01]  /*ba80*/  STG.E desc[UR16][R4.64], R230 ;  /* 0x000000e604007986 */ /* 0x0007e2000c101910 */
[----:B-----5:R-:W-:Y:S06]  /*ba90*/  BAR.SYNC.DEFER_BLOCKING 0x0 ;  /* 0x0000000000007b1d */ /* 0x020fec0000010000 */
[----:B------:R-:W-:Y:S05]  /*baa0*/  @P0 BRA `(.L_x_20) ;  /* 0x0000000000a00947 */ /* 0x000fea0003800000 */
[----:B------:R-:W0:Y:S01]  /*bab0*/  S2UR UR5, SR_CgaCtaId ;  /* 0x00000000000579c3 */ /* 0x000e220000008800 */
[----:B------:R-:W-:Y:S01]  /*bac0*/  NOP ;  /* 0x0000000000007918 */ /* 0x000fe20000000000 */
[----:B------:R-:W-:Y:S01]  /*bad0*/  UMOV UR4, 0x50 ;  /* 0x0000005000047882 */ /* 0x000fe20000000000 */
[----:B---3--:R-:W-:Y:S01]  /*bae0*/  MOV R0, UR69 ;  /* 0x0000004500007c02 */ /* 0x008fe20008000f00 */
[----:B------:R-:W-:Y:S01]  /*baf0*/  HFMA2 R7, -RZ, RZ, 0, 5.9604644775390625e-08 ;  /* 0x00000001ff077431 */ /* 0x000fe200000001ff */
[----:B------:R-:W-:Y:S02]  /*bb00*/  MOV R3, 0xffff ;  /* 0x0000ffff00037802 */ /* 0x000fe40000000f00 */
[----:B------:R-:W-:-:S04]  /*bb10*/  LOP3.LUT R0, R0, 0xffff, RZ, 0xc0, !PT ;  /* 0x0000ffff00007812 */ /* 0x000fc800078ec0ff */
[----:B------:R-:W-:-:S04]  /*bb20*/  SHF.R.U32.HI R0, RZ, 0x5, R0 ;  /* 0x00000005ff007819 */ /* 0x000fc80000011600 */
[----:B------:R-:W-:Y:S02]  /*bb30*/  IADD3 R2, PT, PT, R0, 0x10, RZ ;  /* 0x0000001000027810 */ /* 0x000fe40007ffe0ff */
[----:B------:R-:W-:Y:S01]  /*bb40*/  SHF.L.U32 R0, R3, R0, RZ ;  /* 0x0000000003007219 */ /* 0x000fe200000006ff */
[----:B0-----:R-:W-:Y:S01]  /*bb50*/  ULEA UR6, UR5, UR4, 0x18 ;  /* 0x0000000405067291 */ /* 0x001fe2000f8ec0ff */
[----:B------:R-:W-:-:S04]  /*bb60*/  SHF.L.U32 R3, R7, R2, RZ ;  /* 0x0000000207037219 */ /* 0x000fc800000006ff */
[----:B------:R-:W-:-:S04]  /*bb70*/  LOP3.LUT R0, R3, R0, RZ, 0xfc, !PT ;  /* 0x0000000003007212 */ /* 0x000fc800078efcff */
[----:B------:R-:W0:Y:S01]  /*bb80*/  LDS R5, [UR6] ;  /* 0x00000006ff057984 */ /* 0x000e220008000800 */
[C---:B------:R-:W-:Y:S02]  /*bb90*/  LOP3.LUT R2, R0.reuse, 0xffff, RZ, 0xc0, !PT ;  /* 0x0000ffff00027812 */ /* 0x040fe400078ec0ff */
[----:B0-----:R-:W-:-:S04]  /*bba0*/  LOP3.LUT R3, R0, 0xffff, R5, 0x80, !PT ;  /* 0x0000ffff00037812 */ /* 0x001fc800078e8005 */
[----:B------:R-:W-:-:S13]  /*bbb0*/  ISETP.NE.AND P0, PT, R3, R2, PT ;  /* 0x000000020300720c */ /* 0x000fda0003f05270 */
[----:B------:R-:W-:Y:S05]  /*bbc0*/  @P0 BRA `(.L_x_21) ;  /* 0x0000000000500947 */ /* 0x000fea0003800000 */
[----:B------:R-:W-:Y:S02]  /*bbd0*/  SHF.R.U32.HI R5, RZ, 0x10, R5 ;  /* 0x00000010ff057819 */ /* 0x000fe40000011605 */
[----:B------:R-:W-:-:S04]  /*bbe0*/  SHF.R.U32.HI R2, RZ, 0x10, R0 ;  /* 0x00000010ff027819 */ /* 0x000fc80000011600 */
[----:B------:R-:W-:-:S04]  /*bbf0*/  LOP3.LUT R5, R5, R2, RZ, 0xc0, !PT ;  /* 0x0000000205057212 */ /* 0x000fc800078ec0ff */
[----:B------:R-:W-:-:S13]  /*bc00*/  ISETP.NE.AND P0, PT, R5, R2, PT ;  /* 0x000000020500720c */ /* 0x000fda0003f05270 */
[----:B------:R-:W-:Y:S05]  /*bc10*/  @P0 BRA `(.L_x_22) ;  /* 0x0000000000300947 */ /* 0x000fea0003800000 */
[----:B------:R-:W-:Y:S01]  /*bc20*/  R2UR UR4, R0 ;  /* 0x00000000000472ca */ /* 0x000fe200000e0000 */
[----:B------:R-:W-:Y:S01]  /*bc30*/  VOTEU.ANY UR5, UPT, PT ;  /* 0x0000000000057886 */ /* 0x000fe200038e0100 */
[----:B------:R-:W0:Y:S01]  /*bc40*/  S2R R0, SR_LANEID ;  /* 0x0000000000007919 */ /* 0x000e220000000000 */
[----:B------:R-:W-:-:S10]  /*bc50*/  UFLO.U32 UR5, UR5 ;  /* 0x00000005000572bd */ /* 0x000fd400080e0000 */
[----:B------:R-:W-:-:S06]  /*bc60*/  ULOP3.LUT UR4, URZ, UR4, URZ, 0x33, !UPT ;  /* 0x00000004ff047292 */ /* 0x000fcc000f8e33ff */
[----:B------:R-:W-:-:S04]  /*bc70*/  MOV R2, UR4 ;  /* 0x0000000400027c02 */ /* 0x000fc80008000f00 */
[----:B------:R-:W1:Y:S02]  /*bc80*/  REDUX UR7, R2 ;  /* 0x00000000020773c4 */ /* 0x000e640000000000 */
[----:B------:R2:W-:Y:S01]  /*bc90*/  UTCATOMSWS.AND URZ, UR4 ;  /* 0x0000000400ff79e3 */ /* 0x0005e20008000000 */
[----:B0-----:R-:W-:Y:S02]  /*bca0*/  ISETP.EQ.U32.AND P0, PT, R0, UR5, PT ;  /* 0x0000000500007c0c */ /* 0x001fe4000bf02070 */
[----:B-1----:R-:W-:-:S11]  /*bcb0*/  MOV R0, UR7 ;  /* 0x0000000700007c02 */ /* 0x002fd60008000f00 */
[----:B------:R2:W-:Y:S01]  /*bcc0*/  @P0 ATOMS.AND RZ, [UR6], R0 ;  /* 0x00000000ffff098c */ /* 0x0005e2000a800006 */
[----:B------:R-:W-:Y:S05]  /*bcd0*/  BRA `(.L_x_20) ;  /* 0x0000000000147947 */ /* 0x000fea0003800000 */
.L_x_22:
[----:B------:R-:W-:-:S07]  /*bce0*/  MOV R2, 0xbd00 ;  /* 0x0000bd0000027802 */ /* 0x000fce0000000f00 */
[----:B------:R-:W-:Y:S05]  /*bcf0*/  CALL.REL.NOINC `($__internal_0_$__cuda_sm10x_tcgen05_guardrail_trap_col_being_dealloced_not_returned_by_alloc) ;  /* 0x0000000000447944 */ /* 0x000fea0003c00000 */
[----:B------:R-:W-:Y:S05]  /*bd00*/  BRA `(.L_x_20) ;  /* 0x0000000000087947 */ /* 0x000fea0003800000 */
.L_x_21:
[----:B------:R-:W-:-:S07]  /*bd10*/  MOV R2, 0xbd30 ;  /* 0x0000bd3000027802 */ /* 0x000fce0000000f00 */
[----:B------:R-:W-:Y:S05]  /*bd20*/  CALL.REL.NOINC `($__internal_2_$__cuda_sm10x_tcgen05_guardrail_trap_unallocated_columns_being_dealloced) ;  /* 0x0000000000507944 */ /* 0x000fea0003c00000 */
.L_x_20:
[----:B------:R-:W-:Y:S01]  /*bd30*/  NOP ;  /* 0x0000000000007918 */ /* 0x000fe20000000000 */
[----:B--2---:R-:W-:Y:S05]  /*bd40*/  EXIT ;  /* 0x000000000000794d */ /* 0x004fea0003800000 */
.L_x_8:
[----:B------:R-:W1:Y:S02]  /*bd50*/  SYNCS.PHASECHK.TRANS64.TRYWAIT P4, [UR70+0x11000], RZ ;  /* 0x011000ffff0075a7 */ /* 0x000e640008081146 */
[----:B-1----:R-:W-:Y:S05]  /*bd60*/  @!P4 BRA `(.L_x_8) ;  /* 0xfffffffc00f8c947 */ /* 0x002fea000383ffff */
[----:B------:R-:W-:Y:S05]  /*bd70*/  BRA `(.L_x_7) ;  /* 0xffffff8400a87947 */ /* 0x000fea000383ffff */
.L_x_14:
[----:B------:R-:W1:Y:S02]  /*bd80*/  SYNCS.PHASECHK.TRANS64.TRYWAIT P2, [UR70+0x13010], RZ ;  /* 0x013010ffff0075a7 */ /* 0x000e640008041146 */
[----:B-1----:R-:W-:Y:S05]  /*bd90*/  @!P2 BRA `(.L_x_14) ;  /* 0xfffffffc00f8a947 */ /* 0x002fea000383ffff */
[----:B------:R-:W-:Y:S05]  /*bda0*/  BRA `(.L_x_23) ;  /* 0xffffffa000687947 */ /* 0x000fea000383ffff */
.L_x_15:
[----:B------:R-:W1:Y:S02]  /*bdb0*/  SYNCS.PHASECHK.TRANS64.TRYWAIT P2, [UR15], R0 ;  /* 0x00000000ff0075a7 */ /* 0x000e64000804110f */
[----:B-1----:R-:W-:Y:S05]  /*bdc0*/  @!P2 BRA `(.L_x_15) ;  /* 0xfffffffc00f8a947 */ /* 0x002fea000383ffff */
[----:B------:R-:W-:Y:S05]  /*bdd0*/  BRA `(.L_x_24) ;  /* 0xffffffa000807947 */ /* 0x000fea000383ffff */
.L_x_19:
[----:B------:R-:W1:Y:S02]  /*bde0*/  SYNCS.PHASECHK.TRANS64.TRYWAIT P4, [UR15], R0 ;  /* 0x00000000ff0075a7 */ /* 0x000e64000808110f */
[----:B-1----:R-:W-:Y:S05]  /*bdf0*/  @!P4 BRA `(.L_x_19) ;  /* 0xfffffffc00f8c947 */ /* 0x002fea000383ffff */
[----:B------:R-:W-:Y:S05]  /*be00*/  BRA `(.L_x_18) ;  /* 0xffffffb400587947 */ /* 0x000fea000383ffff */
        .weak           $__internal_0_$__cuda_sm10x_tcgen05_guardrail_trap_col_being_dealloced_not_returned_by_alloc
        .type           $__internal_0_$__cuda_sm10x_tcgen05_guardrail_trap_col_being_dealloced_not_returned_by_alloc,@function
        .size           $__internal_0_$__cuda_sm10x_tcgen05_guardrail_trap_col_being_dealloced_not_returned_by_alloc,($__internal_1_$__cuda_sm10x_tcgen05_guardrail_trap_phase_invalid_during_alloc - $__internal_0_$__cuda_sm10x_tcgen05_guardrail_trap_col_being_dealloced_not_returned_by_alloc)
$__internal_0_$__cuda_sm10x_tcgen05_guardrail_trap_col_being_dealloced_not_returned_by_alloc:
[----:B------:R-:W-:Y:S05]  /*be10*/  BPT.TRAP 0x1 ;  /* 0x000000040000795c */ /* 0x000fea0000300000 */
[----:B------:R-:W-:-:S04]  /*be20*/  MOV R3, 0x0 ;  /* 0x0000000000037802 */ /* 0x000fc80000000f00 */
[----:B------:R-:W-:Y:S05]  /*be30*/  RET.REL.NODEC R2 `(attn_fwd) ;  /* 0xffffff4002707950 */ /* 0x000fea0003c3ffff */
        .weak           $__internal_1_$__cuda_sm10x_tcgen05_guardrail_trap_phase_invalid_during_alloc
        .type           $__internal_1_$__cuda_sm10x_tcgen05_guardrail_trap_phase_invalid_during_alloc,@function
        .size           $__internal_1_$__cuda_sm10x_tcgen05_guardrail_trap_phase_invalid_during_alloc,($__internal_2_$__cuda_sm10x_tcgen05_guardrail_trap_unallocated_columns_being_dealloced - $__internal_1_$__cuda_sm10x_tcgen05_guardrail_trap_phase_invalid_during_alloc)
$__internal_1_$__cuda_sm10x_tcgen05_guardrail_trap_phase_invalid_during_alloc:
[----:B------:R-:W-:Y:S05]  /*be40*/  BPT.TRAP 0x1 ;  /* 0x000000040000795c */ /* 0x000fea0000300000 */
[----:B------:R-:W-:-:S04]  /*be50*/  HFMA2 R3, -RZ, RZ, 0, 0 ;  /* 0x00000000ff037431 */ /* 0x000fc800000001ff */
[----:B------:R-:W-:Y:S05]  /*be60*/  RET.REL.NODEC R2 `(attn_fwd) ;  /* 0xffffff4002647950 */ /* 0x000fea0003c3ffff */
        .weak           $__internal_2_$__cuda_sm10x_tcgen05_guardrail_trap_unallocated_columns_being_dealloced
        .type           $__internal_2_$__cuda_sm10x_tcgen05_guardrail_trap_unallocated_columns_being_dealloced,@function
        .size           $__internal_2_$__cuda_sm10x_tcgen05_guardrail_trap_unallocated_columns_being_dealloced,(.L_x_28 - $__internal_2_$__cuda_sm10x_tcgen05_guardrail_trap_unallocated_columns_being_dealloced)
$__internal_2_$__cuda_sm10x_tcgen05_guardrail_trap_unallocated_columns_being_dealloced:
[----:B------:R-:W-:Y:S05]  /*be70*/  BPT.TRAP 0x1 ;  /* 0x000000040000795c */ /* 0x000fea0000300000 */
[----:B------:R-:W-:-:S04]  /*be80*/  MOV R3, 0x0 ;  /* 0x0000000000037802 */ /* 0x000fc80000000f00 */
[----:B------:R-:W-:Y:S05]  /*be90*/  RET.REL.NODEC R2 `(attn_fwd) ;  /* 0xffffff4002587950 */ /* 0x000fea0003c3ffff */
.L_x_25:
[----:B------:R-:W-:-:S00]  /*bea0*/  BRA `(.L_x_25) ;  /* 0xfffffffc00fc7947 */ /* 0x000fc0000383ffff */
[----:B------:R-:W-:-:S00]  /*beb0*/  NOP ;  /* 0x0000000000007918 */ /* 0x000fc00000000000 */
        /* <DEDUP_REMOVED lines=12> */
.L_x_28:


//--------------------- .nv.global.init           --------------------------
	.section	.nv.global.init,"aw",@progbits
.nv.global.init:
	.type		_$_str,@object
	.size		_$_str,(.L_3 - _$_str)
_$_str:
        /*0000*/ 	.byte	0x5f, 0x5f, 0x43, 0x55, 0x44, 0x41, 0x5f, 0x46, 0x54, 0x5a, 0x00
.L_3:


//--------------------- .nv.shared.attn_fwd       --------------------------
	.section	.nv.shared.attn_fwd,"aw",@nobits
	.sectionflags	@""
	.align	16
	.zero		1024


//--------------------- .nv.shared.reserved.0     --------------------------
	.section	.nv.shared.reserved.0,"aw",@nobits
	.align	8
	.weak		__nv_reservedSMEM_offset_0_alias
	.size		__nv_reservedSMEM_offset_0_alias, 0, 64
	.other		__nv_reservedSMEM_offset_0_alias,@"STO_CUDA_RESERVED_SHARED STV_DEFAULT"
__nv_reservedSMEM_offset_0_alias:
	.zero		0
.nv.shared.reserved.0:
	.zero		64
	.weak		__nv_reservedSMEM_allocation_phase
	.type		__nv_reservedSMEM_allocation_phase,@object
	.size		__nv_reservedSMEM_allocation_phase,(.L_0 - __nv_reservedSMEM_allocation_phase)
__nv_reservedSMEM_allocation_phase:
	.zero		1
.L_0:
	.zero		7
	.weak		__nv_reservedSMEM_devtool_atexit_pc
	.type		__nv_reservedSMEM_devtool_atexit_pc,@object
	.size		__nv_reservedSMEM_devtool_atexit_pc,(__nv_reservedSMEM_allocation_mask - __nv_reservedSMEM_devtool_atexit_pc)
__nv_reservedSMEM_devtool_atexit_pc:
	.zero		8
	.weak		__nv_reservedSMEM_allocation_mask
	.type		__nv_reservedSMEM_allocation_mask,@object
	.size		__nv_reservedSMEM_allocation_mask,(.L_2 - __nv_reservedSMEM_allocation_mask)
__nv_reservedSMEM_allocation_mask:
	.zero		4
.L_2:


//--------------------- .nv.constant0.attn_fwd    --------------------------
	.section	.nv.constant0.attn_fwd,"a",@progbits
	.sectionflags	@""
	.align	4
.nv.constant0.attn_fwd:
	.zero		1032


//--------------------- SYMBOLS --------------------------

	.type		.nv.reservedSmem.offset0,@object
	.size		.nv.reservedSmem.offset0,0x4
	.type		.nv.reservedSmem.cap,@object
	.size		.nv.reservedSmem.cap,0x4
